	.target	sm_90a

	.elftype	@"ET_EXEC"


//--------------------- .note.nv.tkinfo           --------------------------
	.section	.note.nv.tkinfo,"",@"SHT_NOTE"
	.sectionflags	@"SHF_NOTE_NV_TKINFO"
	.tkinfo
        /*0018*/ 	.word	0x00000002
        /*0030*/ 	.string	""
        /*0030*/ 	.string	"ptxas"
        /*0030*/ 	.string	"Cuda compilation tools, release 13.0, V13.0.88"
        /*0030*/ 	.string	"Build cuda_13.0.r13.0/compiler.36424714_0"
        /*0030*/ 	.string	"-arch sm_90a -m 64 "



//--------------------- .note.nv.cuinfo           --------------------------
	.section	.note.nv.cuinfo,"",@"SHT_NOTE"
	.sectionflags	@"SHF_NOTE_NV_CUINFO"
        /*0018*/ 	.short	0x0002
        /*001a*/ 	.short	0x005a
        /*001c*/ 	.short	0x0082
	.zero		2


//--------------------- .nv.info                  --------------------------
	.section	.nv.info,"",@"SHT_CUDA_INFO"
	.align	4


	//----- nvinfo : EIATTR_REGCOUNT
	.align		4
        /*0000*/ 	.byte	0x04, 0x2f
        /*0002*/ 	.short	(.L_15 - .L_14)
	.align		4
.L_14:
        /*0004*/ 	.word	index@(_ZN7cutlass13device_kernelINS_4gemm6kernel13GemmUniversalIN4cute5tupleIJiiiiEEENS1_10collective13CollectiveMmaINS1_34MainloopSm90TmaGmmaWarpSpecializedILi5ENS5_IJNS4_1CILi1EEENSA_ILi8EEESB_EEENS1_35KernelTmaWarpSpecializedCooperativeEEENS5_IJNSA_ILi256EEENSA_ILi64EEENSA_ILi32EEEEEEfNS5_IJlSB_lEEEfSK_NS4_8TiledMMAINS4_8MMA_AtomIJNS4_4SM904GMMA29MMA_64x64x8_F32TF32TF32_SS_TNILNSO_7ScaleInE1ELSQ_1EEEEEENS4_6LayoutINS5_IJNSA_ILi2EEESB_SB_EEENS5_IJSB_NSA_ILi0EEESW_EEEEENS5_IJNS4_10UnderscoreESZ_SZ_EEEEENS4_23SM90_TMA_LOAD_MULTICASTENS4_14ComposedLayoutINS4_7SwizzleILi3ELi4ELi3EEENS4_18smem_ptr_flag_bitsILi32EEENST_INS5_IJSC_SI_EEENS5_IJSI_SB_EEEEEEEvNS4_8identityENS4_13SM90_TMA_LOADES1B_vS1C_EENS_8epilogue10collective6detail29Sm90TmaWarpSpecializedAdapterINS1G_15DefaultEpilogueIfSK_SK_NS1F_6thread17LinearCombinationIfLi1EffLNS1K_9ScaleType4KindE0ELNS_15FloatRoundStyleE2EfEENS1_15EpilogueDefaultEEEEEvvEEEEvNT_6ParamsE)
        /*0008*/ 	.word	0x000000a8


	//----- nvinfo : EIATTR_FRAME_SIZE
	.align		4
.L_15:
        /*000c*/ 	.byte	0x04, 0x11
        /*000e*/ 	.short	(.L_17 - .L_16)
	.align		4
.L_16:
        /*0010*/ 	.word	index@(_ZN7cutlass13device_kernelINS_4gemm6kernel13GemmUniversalIN4cute5tupleIJiiiiEEENS1_10collective13CollectiveMmaINS1_34MainloopSm90TmaGmmaWarpSpecializedILi5ENS5_IJNS4_1CILi1EEENSA_ILi8EEESB_EEENS1_35KernelTmaWarpSpecializedCooperativeEEENS5_IJNSA_ILi256EEENSA_ILi64EEENSA_ILi32EEEEEEfNS5_IJlSB_lEEEfSK_NS4_8TiledMMAINS4_8MMA_AtomIJNS4_4SM904GMMA29MMA_64x64x8_F32TF32TF32_SS_TNILNSO_7ScaleInE1ELSQ_1EEEEEENS4_6LayoutINS5_IJNSA_ILi2EEESB_SB_EEENS5_IJSB_NSA_ILi0EEESW_EEEEENS5_IJNS4_10UnderscoreESZ_SZ_EEEEENS4_23SM90_TMA_LOAD_MULTICASTENS4_14ComposedLayoutINS4_7SwizzleILi3ELi4ELi3EEENS4_18smem_ptr_flag_bitsILi32EEENST_INS5_IJSC_SI_EEENS5_IJSI_SB_EEEEEEEvNS4_8identityENS4_13SM90_TMA_LOADES1B_vS1C_EENS_8epilogue10collective6detail29Sm90TmaWarpSpecializedAdapterINS1G_15DefaultEpilogueIfSK_SK_NS1F_6thread17LinearCombinationIfLi1EffLNS1K_9ScaleType4KindE0ELNS_15FloatRoundStyleE2EfEENS1_15EpilogueDefaultEEEEEvvEEEEvNT_6ParamsE)
        /*0014*/ 	.word	0x00000000


	//----- nvinfo : EIATTR_MIN_STACK_SIZE
	.align		4
.L_17:
        /*0018*/ 	.byte	0x04, 0x12
        /*001a*/ 	.short	(.L_19 - .L_18)
	.align		4
.L_18:
        /*001c*/ 	.word	index@(_ZN7cutlass13device_kernelINS_4gemm6kernel13GemmUniversalIN4cute5tupleIJiiiiEEENS1_10collective13CollectiveMmaINS1_34MainloopSm90TmaGmmaWarpSpecializedILi5ENS5_IJNS4_1CILi1EEENSA_ILi8EEESB_EEENS1_35KernelTmaWarpSpecializedCooperativeEEENS5_IJNSA_ILi256EEENSA_ILi64EEENSA_ILi32EEEEEEfNS5_IJlSB_lEEEfSK_NS4_8TiledMMAINS4_8MMA_AtomIJNS4_4SM904GMMA29MMA_64x64x8_F32TF32TF32_SS_TNILNSO_7ScaleInE1ELSQ_1EEEEEENS4_6LayoutINS5_IJNSA_ILi2EEESB_SB_EEENS5_IJSB_NSA_ILi0EEESW_EEEEENS5_IJNS4_10UnderscoreESZ_SZ_EEEEENS4_23SM90_TMA_LOAD_MULTICASTENS4_14ComposedLayoutINS4_7SwizzleILi3ELi4ELi3EEENS4_18smem_ptr_flag_bitsILi32EEENST_INS5_IJSC_SI_EEENS5_IJSI_SB_EEEEEEEvNS4_8identityENS4_13SM90_TMA_LOADES1B_vS1C_EENS_8epilogue10collective6detail29Sm90TmaWarpSpecializedAdapterINS1G_15DefaultEpilogueIfSK_SK_NS1F_6thread17LinearCombinationIfLi1EffLNS1K_9ScaleType4KindE0ELNS_15FloatRoundStyleE2EfEENS1_15EpilogueDefaultEEEEEvvEEEEvNT_6ParamsE)
        /*0020*/ 	.word	0x00000000
.L_19:


//--------------------- .nv.compat                --------------------------
	.section	.nv.compat,"",@"SHT_CUDA_COMPAT_INFO"
	.align	4
        /*0000*/ 	.byte	0x02, 0x09, 0x01, 0x00, 0x02, 0x02, 0x04, 0x00, 0x02, 0x05, 0x05, 0x00, 0x03, 0x07, 0x01, 0x01
        /*0010*/ 	.byte	0x02, 0x03, 0x01, 0x00, 0x02, 0x06, 0x01, 0x00, 0x04, 0x0b, 0x08, 0x00, 0x00, 0x00, 0x00, 0x00
        /*0020*/ 	.byte	0x00, 0x00, 0x00, 0x00


//--------------------- .nv.info._ZN7cutlass13device_kernelINS_4gemm6kernel13GemmUniversalIN4cute5tupleIJiiiiEEENS1_10collective13CollectiveMmaINS1_34MainloopSm90TmaGmmaWarpSpecializedILi5ENS5_IJNS4_1CILi1EEENSA_ILi8EEESB_EEENS1_35KernelTmaWarpSpecializedCooperativeEEENS5_IJNSA_ILi256EEENSA_ILi64EEENSA_ILi32EEEEEEfNS5_IJlSB_lEEEfSK_NS4_8TiledMMAINS4_8MMA_AtomIJNS4_4SM904GMMA29MMA_64x64x8_F32TF32TF32_SS_TNILNSO_7ScaleInE1ELSQ_1EEEEEENS4_6LayoutINS5_IJNSA_ILi2EEESB_SB_EEENS5_IJSB_NSA_ILi0EEESW_EEEEENS5_IJNS4_10UnderscoreESZ_SZ_EEEEENS4_23SM90_TMA_LOAD_MULTICASTENS4_14ComposedLayoutINS4_7SwizzleILi3ELi4ELi3EEENS4_18smem_ptr_flag_bitsILi32EEENST_INS5_IJSC_SI_EEENS5_IJSI_SB_EEEEEEEvNS4_8identityENS4_13SM90_TMA_LOADES1B_vS1C_EENS_8epilogue10collective6detail29Sm90TmaWarpSpecializedAdapterINS1G_15DefaultEpilogueIfSK_SK_NS1F_6thread17LinearCombinationIfLi1EffLNS1K_9ScaleType4KindE0ELNS_15FloatRoundStyleE2EfEENS1_15EpilogueDefaultEEEEEvvEEEEvNT_6ParamsE --------------------------
	.section	.nv.info._ZN7cutlass13device_kernelINS_4gemm6kernel13GemmUniversalIN4cute5tupleIJiiiiEEENS1_10collective13CollectiveMmaINS1_34MainloopSm90TmaGmmaWarpSpecializedILi5ENS5_IJNS4_1CILi1EEENSA_ILi8EEESB_EEENS1_35KernelTmaWarpSpecializedCooperativeEEENS5_IJNSA_ILi256EEENSA_ILi64EEENSA_ILi32EEEEEEfNS5_IJlSB_lEEEfSK_NS4_8TiledMMAINS4_8MMA_AtomIJNS4_4SM904GMMA29MMA_64x64x8_F32TF32TF32_SS_TNILNSO_7ScaleInE1ELSQ_1EEEEEENS4_6LayoutINS5_IJNSA_ILi2EEESB_SB_EEENS5_IJSB_NSA_ILi0EEESW_EEEEENS5_IJNS4_10UnderscoreESZ_SZ_EEEEENS4_23SM90_TMA_LOAD_MULTICASTENS4_14ComposedLayoutINS4_7SwizzleILi3ELi4ELi3EEENS4_18smem_ptr_flag_bitsILi32EEENST_INS5_IJSC_SI_EEENS5_IJSI_SB_EEEEEEEvNS4_8identityENS4_13SM90_TMA_LOADES1B_vS1C_EENS_8epilogue10collective6detail29Sm90TmaWarpSpecializedAdapterINS1G_15DefaultEpilogueIfSK_SK_NS1F_6thread17LinearCombinationIfLi1EffLNS1K_9ScaleType4KindE0ELNS_15FloatRoundStyleE2EfEENS1_15EpilogueDefaultEEEEEvvEEEEvNT_6ParamsE,"",@"SHT_CUDA_INFO"
	.sectionflags	@""
	.align	4


	//----- nvinfo : EIATTR_CUDA_API_VERSION
	.align		4
        /*0000*/ 	.byte	0x04, 0x37
        /*0002*/ 	.short	(.L_21 - .L_20)
.L_20:
        /*0004*/ 	.word	0x00000082


	//----- nvinfo : EIATTR_KPARAM_INFO
	.align		4
.L_21:
        /*0008*/ 	.byte	0x04, 0x17
        /*000a*/ 	.short	(.L_23 - .L_22)
.L_22:
        /*000c*/ 	.word	0x00000000
        /*0010*/ 	.short	0x0000
        /*0012*/ 	.short	0x0070
        /*0014*/ 	.byte	0x00, 0xf0, 0x01, 0x10


	//----- nvinfo : EIATTR_SPARSE_MMA_MASK
	.align		4
.L_23:
        /*0018*/ 	.byte	0x03, 0x50
        /*001a*/ 	.short	0x0000


	//----- nvinfo : EIATTR_MAXREG_COUNT
	.align		4
        /*001c*/ 	.byte	0x03, 0x1b
        /*001e*/ 	.short	0x00a8


	//----- nvinfo : EIATTR_NUM_BARRIERS
	.align		4
        /*0020*/ 	.byte	0x02, 0x4c
        /*0022*/ 	.byte	0x01
	.zero		1


	//----- nvinfo : EIATTR_EXTERNS
	.align		4
        /*0024*/ 	.byte	0x04, 0x0f
        /*0026*/ 	.short	(.L_25 - .L_24)


	//   ....[0]....
	.align		4
.L_24:
        /*0028*/ 	.word	index@(__assertfail)


	//----- nvinfo : EIATTR_MERCURY_ISA_VERSION
	.align		4
.L_25:
        /*002c*/ 	.byte	0x03, 0x5f
        /*002e*/ 	.short	0x0101


	//----- nvinfo : EIATTR_INT_WARP_WIDE_INSTR_OFFSETS
	.align		4
        /*0030*/ 	.byte	0x04, 0x31
        /*0032*/ 	.short	(.L_27 - .L_26)


	//   ....[0]....
.L_26:
        /*0034*/ 	.word	0x00000490


	//   ....[1]....
        /*0038*/ 	.word	0x000004b0


	//   ....[2]....
        /*003c*/ 	.word	0x00000660


	//----- nvinfo : EIATTR_COOP_GROUP_MASK_REGIDS
	.align		4
.L_27:
        /*0040*/ 	.byte	0x04, 0x29
        /*0042*/ 	.short	(.L_29 - .L_28)


	//   ....[0]....
.L_28:
        /*0044*/ 	.word	0xffffffff


	//   ....[1]....
        /*0048*/ 	.word	0xffffffff


	//   ....[2]....
        /*004c*/ 	.word	0xffffffff


	//   ....[3]....
        /*0050*/ 	.word	0xffffffff


	//   ....[4]....
        /*0054*/ 	.word	0xffffffff


	//   ....[5]....
        /*0058*/ 	.word	0xffffffff


	//----- nvinfo : EIATTR_COOP_GROUP_INSTR_OFFSETS
	.align		4
.L_29:
        /*005c*/ 	.byte	0x04, 0x28
        /*005e*/ 	.short	(.L_31 - .L_30)


	//   ....[0]....
.L_30:
        /*0060*/ 	.word	0x00000060


	//   ....[1]....
        /*0064*/ 	.word	0x00000070


	//   ....[2]....
        /*0068*/ 	.word	0x00000130


	//   ....[3]....
        /*006c*/ 	.word	0x000002e0


	//   ....[4]....
        /*0070*/ 	.word	0x000007a0


	//   ....[5]....
        /*0074*/ 	.word	0x00001200


	//----- nvinfo : EIATTR_REG_RECONFIG
	.align		4
.L_31:
        /*0078*/ 	.byte	0x01, 0x54
	.zero		2


	//----- nvinfo : EIATTR_SYSCALL_OFFSETS
	.align		4
        /*007c*/ 	.byte	0x04, 0x46
        /*007e*/ 	.short	(.L_33 - .L_32)


	//   ....[0]....
.L_32:
        /*0080*/ 	.word	0x000013c0


	//----- nvinfo : EIATTR_MBARRIER_INSTR_OFFSETS
	.align		4
.L_33:
        /*0084*/ 	.byte	0x04, 0x39
        /*0086*/ 	.short	(.L_35 - .L_34)


	//   ....[0]....
.L_34:
        /*0088*/ 	.word	0x00000230
        /*008c*/ 	.word	0x000000ff
        /*0090*/ 	.word	0x00000000
        /*0094*/ 	.short	0x0100
        /*0096*/ 	.byte	0x08
	.zero		1


	//   ....[1]....
        /*0098*/ 	.word	0x00000240
        /*009c*/ 	.word	0x000000ff
        /*00a0*/ 	.word	0x00000028
        /*00a4*/ 	.short	0x0100
        /*00a6*/ 	.byte	0x08
	.zero		1


	//   ....[2]....
        /*00a8*/ 	.word	0x00000250
        /*00ac*/ 	.word	0x000000ff
        /*00b0*/ 	.word	0x00000008
        /*00b4*/ 	.short	0x0100
        /*00b6*/ 	.byte	0x08
	.zero		1


	//   ....[3]....
        /*00b8*/ 	.word	0x00000260
        /*00bc*/ 	.word	0x000000ff
        /*00c0*/ 	.word	0x00000030
        /*00c4*/ 	.short	0x0100
        /*00c6*/ 	.byte	0x08
	.zero		1


	//   ....[4]....
        /*00c8*/ 	.word	0x00000270
        /*00cc*/ 	.word	0x000000ff
        /*00d0*/ 	.word	0x00000010
        /*00d4*/ 	.short	0x0100
        /*00d6*/ 	.byte	0x08
	.zero		1


	//   ....[5]....
        /*00d8*/ 	.word	0x00000280
        /*00dc*/ 	.word	0x000000ff
        /*00e0*/ 	.word	0x00000038
        /*00e4*/ 	.short	0x0100
        /*00e6*/ 	.byte	0x08
	.zero		1


	//   ....[6]....
        /*00e8*/ 	.word	0x00000290
        /*00ec*/ 	.word	0x000000ff
        /*00f0*/ 	.word	0x00000018
        /*00f4*/ 	.short	0x0100
        /*00f6*/ 	.byte	0x08
	.zero		1


	//   ....[7]....
        /*00f8*/ 	.word	0x000002a0
        /*00fc*/ 	.word	0x000000ff
        /*0100*/ 	.word	0x00000040
        /*0104*/ 	.short	0x0100
        /*0106*/ 	.byte	0x08
	.zero		1


	//   ....[8]....
        /*0108*/ 	.word	0x000002b0
        /*010c*/ 	.word	0x000000ff
        /*0110*/ 	.word	0x00000020
        /*0114*/ 	.short	0x0100
        /*0116*/ 	.byte	0x08
	.zero		1


	//   ....[9]....
        /*0118*/ 	.word	0x000002c0
        /*011c*/ 	.word	0x000000ff
        /*0120*/ 	.word	0x00000048
        /*0124*/ 	.short	0x0100
        /*0126*/ 	.byte	0x08
	.zero		1


	//   ....[10]....
        /*0128*/ 	.word	0x000006e0
        /*012c*/ 	.word	0x000000ff
        /*0130*/ 	.word	0x00000060
        /*0134*/ 	.short	0x0100
        /*0136*/ 	.byte	0x06
	.zero		1


	//   ....[11]....
        /*0138*/ 	.word	0x00000750
        /*013c*/ 	.word	0x000000ff
        /*0140*/ 	.word	0x00000068
        /*0144*/ 	.short	0x0100
        /*0146*/ 	.byte	0x06
	.zero		1


	//   ....[12]....
        /*0148*/ 	.word	0x00001480
        /*014c*/ 	.word	0x00000003
        /*0150*/ 	.word	0x00000000
        /*0154*/ 	.short	0x010a
        /*0156*/ 	.byte	0x3f
	.zero		1


	//   ....[13]....
        /*0158*/ 	.word	0x000014c0
        /*015c*/ 	.word	0x00000003
        /*0160*/ 	.word	0x00000000
        /*0164*/ 	.short	0x010a
        /*0166*/ 	.byte	0x3f
	.zero		1


	//   ....[14]....
        /*0168*/ 	.word	0x00001a10
        /*016c*/ 	.word	0x00000005
        /*0170*/ 	.word	0x00000000
        /*0174*/ 	.short	0x010a
        /*0176*/ 	.byte	0x3f
	.zero		1


	//   ....[15]....
        /*0178*/ 	.word	0x00001a50
        /*017c*/ 	.word	0x00000005
        /*0180*/ 	.word	0x00000000
        /*0184*/ 	.short	0x010a
        /*0186*/ 	.byte	0x3f
	.zero		1


	//   ....[16]....
        /*0188*/ 	.word	0x00001e30
        /*018c*/ 	.word	0x00000005
        /*0190*/ 	.word	0x00000000
        /*0194*/ 	.short	0x0101
        /*0196*/ 	.byte	0x3f
	.zero		1


	//   ....[17]....
        /*0198*/ 	.word	0x00002050
        /*019c*/ 	.word	0x00000003
        /*01a0*/ 	.word	0x00000000
        /*01a4*/ 	.short	0x0101
        /*01a6*/ 	.byte	0x3f
	.zero		1


	//   ....[18]....
        /*01a8*/ 	.word	0x00006ef0
        /*01ac*/ 	.word	0x00000016
        /*01b0*/ 	.word	0x00000028
        /*01b4*/ 	.short	0x010a
        /*01b6*/ 	.byte	0x3f
	.zero		1


	//   ....[19]....
        /*01b8*/ 	.word	0x00007250
        /*01bc*/ 	.word	0x00000003
        /*01c0*/ 	.word	0x00000068
        /*01c4*/ 	.short	0x0101
        /*01c6*/ 	.byte	0x3f
	.zero		1


	//   ....[20]....
        /*01c8*/ 	.word	0x000079a0
        /*01cc*/ 	.word	0x00000007
        /*01d0*/ 	.word	0x00000000
        /*01d4*/ 	.short	0x010a
        /*01d6*/ 	.byte	0x3f
	.zero		1


	//   ....[21]....
        /*01d8*/ 	.word	0x00007a20
        /*01dc*/ 	.word	0x00000008
        /*01e0*/ 	.word	0x00000000
        /*01e4*/ 	.short	0x010a
        /*01e6*/ 	.byte	0x3f
	.zero		1


	//   ....[22]....
        /*01e8*/ 	.word	0x00007ab0
        /*01ec*/ 	.word	0x00000009
        /*01f0*/ 	.word	0x00000000
        /*01f4*/ 	.short	0x010a
        /*01f6*/ 	.byte	0x3f
	.zero		1


	//   ....[23]....
        /*01f8*/ 	.word	0x00007b40
        /*01fc*/ 	.word	0x00000006
        /*0200*/ 	.word	0x00000000
        /*0204*/ 	.short	0x010a
        /*0206*/ 	.byte	0x3f
	.zero		1


	//   ....[24]....
        /*0208*/ 	.word	0x00007bd0
        /*020c*/ 	.word	0x00000003
        /*0210*/ 	.word	0x00000000
        /*0214*/ 	.short	0x010a
        /*0216*/ 	.byte	0x3f
	.zero		1


	//   ....[25]....
        /*0218*/ 	.word	0x00007c30
        /*021c*/ 	.word	0x00000003
        /*0220*/ 	.word	0x00000000
        /*0224*/ 	.short	0x010a
        /*0226*/ 	.byte	0x3f
	.zero		1


	//   ....[26]....
        /*0228*/ 	.word	0x00007c80
        /*022c*/ 	.word	0x00000005
        /*0230*/ 	.word	0x00000000
        /*0234*/ 	.short	0x010a
        /*0236*/ 	.byte	0x3f
	.zero		1


	//   ....[27]....
        /*0238*/ 	.word	0x00007d50
        /*023c*/ 	.word	0x00000016
        /*0240*/ 	.word	0x00000028
        /*0244*/ 	.short	0x010a
        /*0246*/ 	.byte	0x3f
	.zero		1


	//   ....[28]....
        /*0248*/ 	.word	0x00007e20
        /*024c*/ 	.word	0x00000007
        /*0250*/ 	.word	0x00000000
        /*0254*/ 	.short	0x010a
        /*0256*/ 	.byte	0x3f
	.zero		1


	//   ....[29]....
        /*0258*/ 	.word	0x00007e70
        /*025c*/ 	.word	0x00000008
        /*0260*/ 	.word	0x00000000
        /*0264*/ 	.short	0x010a
        /*0266*/ 	.byte	0x3f
	.zero		1


	//   ....[30]....
        /*0268*/ 	.word	0x00007ec0
        /*026c*/ 	.word	0x00000009
        /*0270*/ 	.word	0x00000000
        /*0274*/ 	.short	0x010a
        /*0276*/ 	.byte	0x3f
	.zero		1


	//   ....[31]....
        /*0278*/ 	.word	0x00007f10
        /*027c*/ 	.word	0x00000006
        /*0280*/ 	.word	0x00000000
        /*0284*/ 	.short	0x010a
        /*0286*/ 	.byte	0x3f
	.zero		1


	//----- nvinfo : EIATTR_NUM_MBARRIERS
	.align		4
.L_35:
        /*0288*/ 	.byte	0x03, 0x38
        /*028a*/ 	.short	0x000c


	//----- nvinfo : EIATTR_EXIT_INSTR_OFFSETS
	.align		4
        /*028c*/ 	.byte	0x04, 0x1c
        /*028e*/ 	.short	(.L_37 - .L_36)


	//   ....[0]....
.L_36:
        /*0290*/ 	.word	0x00000910


	//   ....[1]....
        /*0294*/ 	.word	0x00001130


	//   ....[2]....
        /*0298*/ 	.word	0x00006610


	//   ....[3]....
        /*029c*/ 	.word	0x00006b70


	//   ....[4]....
        /*02a0*/ 	.word	0x00007c20


	//----- nvinfo : EIATTR_MAX_THREADS
	.align		4
.L_37:
        /*02a4*/ 	.byte	0x04, 0x05
        /*02a6*/ 	.short	(.L_39 - .L_38)
.L_38:
        /*02a8*/ 	.word	0x00000180
        /*02ac*/ 	.word	0x00000001
        /*02b0*/ 	.word	0x00000001


	//----- nvinfo : EIATTR_CRS_STACK_SIZE
	.align		4
.L_39:
        /*02b4*/ 	.byte	0x04, 0x1e
        /*02b6*/ 	.short	(.L_41 - .L_40)
.L_40:
        /*02b8*/ 	.word	0x00000000


	//----- nvinfo : EIATTR_CBANK_PARAM_SIZE
	.align		4
.L_41:
        /*02bc*/ 	.byte	0x03, 0x19
        /*02be*/ 	.short	0x0470


	//----- nvinfo : EIATTR_PARAM_CBANK
	.align		4
        /*02c0*/ 	.byte	0x04, 0x0a
        /*02c2*/ 	.short	(.L_43 - .L_42)
	.align		4
.L_42:
        /*02c4*/ 	.word	index@(.nv.constant0._ZN7cutlass13device_kernelINS_4gemm6kernel13GemmUniversalIN4cute5tupleIJiiiiEEENS1_10collective13CollectiveMmaINS1_34MainloopSm90TmaGmmaWarpSpecializedILi5ENS5_IJNS4_1CILi1EEENSA_ILi8EEESB_EEENS1_35KernelTmaWarpSpecializedCooperativeEEENS5_IJNSA_ILi256EEENSA_ILi64EEENSA_ILi32EEEEEEfNS5_IJlSB_lEEEfSK_NS4_8TiledMMAINS4_8MMA_AtomIJNS4_4SM904GMMA29MMA_64x64x8_F32TF32TF32_SS_TNILNSO_7ScaleInE1ELSQ_1EEEEEENS4_6LayoutINS5_IJNSA_ILi2EEESB_SB_EEENS5_IJSB_NSA_ILi0EEESW_EEEEENS5_IJNS4_10UnderscoreESZ_SZ_EEEEENS4_23SM90_TMA_LOAD_MULTICASTENS4_14ComposedLayoutINS4_7SwizzleILi3ELi4ELi3EEENS4_18smem_ptr_flag_bitsILi32EEENST_INS5_IJSC_SI_EEENS5_IJSI_SB_EEEEEEEvNS4_8identityENS4_13SM90_TMA_LOADES1B_vS1C_EENS_8epilogue10collective6detail29Sm90TmaWarpSpecializedAdapterINS1G_15DefaultEpilogueIfSK_SK_NS1F_6thread17LinearCombinationIfLi1EffLNS1K_9ScaleType4KindE0ELNS_15FloatRoundStyleE2EfEENS1_15EpilogueDefaultEEEEEvvEEEEvNT_6ParamsE)
        /*02c8*/ 	.short	0x0210
        /*02ca*/ 	.short	0x0470


	//----- nvinfo : EIATTR_SW_WAR
	.align		4
.L_43:
        /*02cc*/ 	.byte	0x04, 0x36
        /*02ce*/ 	.short	(.L_45 - .L_44)
.L_44:
        /*02d0*/ 	.word	0x00000008
.L_45:


//--------------------- .nv.callgraph             --------------------------
	.section	.nv.callgraph,"",@"SHT_CUDA_CALLGRAPH"
	.align	4
	.sectionentsize	8
	.align		4
        /*0000*/ 	.word	0x00000000
	.align		4
        /*0004*/ 	.word	0xffffffff
	.align		4
        /*0008*/ 	.word	index@(_ZN7cutlass13device_kernelINS_4gemm6kernel13GemmUniversalIN4cute5tupleIJiiiiEEENS1_10collective13CollectiveMmaINS1_34MainloopSm90TmaGmmaWarpSpecializedILi5ENS5_IJNS4_1CILi1EEENSA_ILi8EEESB_EEENS1_35KernelTmaWarpSpecializedCooperativeEEENS5_IJNSA_ILi256EEENSA_ILi64EEENSA_ILi32EEEEEEfNS5_IJlSB_lEEEfSK_NS4_8TiledMMAINS4_8MMA_AtomIJNS4_4SM904GMMA29MMA_64x64x8_F32TF32TF32_SS_TNILNSO_7ScaleInE1ELSQ_1EEEEEENS4_6LayoutINS5_IJNSA_ILi2EEESB_SB_EEENS5_IJSB_NSA_ILi0EEESW_EEEEENS5_IJNS4_10UnderscoreESZ_SZ_EEEEENS4_23SM90_TMA_LOAD_MULTICASTENS4_14ComposedLayoutINS4_7SwizzleILi3ELi4ELi3EEENS4_18smem_ptr_flag_bitsILi32EEENST_INS5_IJSC_SI_EEENS5_IJSI_SB_EEEEEEEvNS4_8identityENS4_13SM90_TMA_LOADES1B_vS1C_EENS_8epilogue10collective6detail29Sm90TmaWarpSpecializedAdapterINS1G_15DefaultEpilogueIfSK_SK_NS1F_6thread17LinearCombinationIfLi1EffLNS1K_9ScaleType4KindE0ELNS_15FloatRoundStyleE2EfEENS1_15EpilogueDefaultEEEEEvvEEEEvNT_6ParamsE)
	.align		4
        /*000c*/ 	.word	index@(__assertfail)
	.align		4
        /*0010*/ 	.word	0x00000000
	.align		4
        /*0014*/ 	.word	0xfffffffe
	.align		4
        /*0018*/ 	.word	0x00000000
	.align		4
        /*001c*/ 	.word	0xfffffffd
	.align		4
        /*0020*/ 	.word	0x00000000
	.align		4
        /*0024*/ 	.word	0xfffffffc


//--------------------- .nv.constant4             --------------------------
	.section	.nv.constant4,"a",@progbits
	.align	8
	.align		8
.nv.constant4:
        /*0000*/ 	.dword	__assertfail
	.align		8
        /*0008*/ 	.dword	__unnamed_1
	.align		8
        /*0010*/ 	.dword	_ZN40_INTERNAL_b5b1d0f1_4_k_cu_a1260a80_166434cuda3std3__45__cpo5beginE
	.align		8
        /*0018*/ 	.dword	_ZN40_INTERNAL_b5b1d0f1_4_k_cu_a1260a80_166434cuda3std3__45__cpo3endE
	.align		8
        /*0020*/ 	.dword	_ZN40_INTERNAL_b5b1d0f1_4_k_cu_a1260a80_166434cuda3std3__45__cpo6cbeginE
	.align		8
        /*0028*/ 	.dword	_ZN40_INTERNAL_b5b1d0f1_4_k_cu_a1260a80_166434cuda3std3__45__cpo4cendE
	.align		8
        /*0030*/ 	.dword	_ZN40_INTERNAL_b5b1d0f1_4_k_cu_a1260a80_166434cuda3std3__442_GLOBAL__N__b5b1d0f1_4_k_cu_a1260a80_166436ignoreE
	.align		8
        /*0038*/ 	.dword	_ZN40_INTERNAL_b5b1d0f1_4_k_cu_a1260a80_166434cuda3std3__419piecewise_constructE
	.align		8
        /*0040*/ 	.dword	_ZN40_INTERNAL_b5b1d0f1_4_k_cu_a1260a80_166434cuda3std3__48in_placeE
	.align		8
        /*0048*/ 	.dword	_ZN40_INTERNAL_b5b1d0f1_4_k_cu_a1260a80_166434cuda3std6ranges3__45__cpo4swapE
	.align		8
        /*0050*/ 	.dword	_ZN40_INTERNAL_b5b1d0f1_4_k_cu_a1260a80_166434cuda3std6ranges3__45__cpo9iter_moveE
	.align		8
        /*0058*/ 	.dword	_ZN40_INTERNAL_b5b1d0f1_4_k_cu_a1260a80_166434cute7productE
	.align		8
        /*0060*/ 	.dword	_ZN40_INTERNAL_b5b1d0f1_4_k_cu_a1260a80_166434cute1_E
	.align		8
        /*0068*/ 	.dword	$str$22
	.align		8
        /*0070*/ 	.dword	$str$23


//--------------------- .text._ZN7cutlass13device_kernelINS_4gemm6kernel13GemmUniversalIN4cute5tupleIJiiiiEEENS1_10collective13CollectiveMmaINS1_34MainloopSm90TmaGmmaWarpSpecializedILi5ENS5_IJNS4_1CILi1EEENSA_ILi8EEESB_EEENS1_35KernelTmaWarpSpecializedCooperativeEEENS5_IJNSA_ILi256EEENSA_ILi64EEENSA_ILi32EEEEEEfNS5_IJlSB_lEEEfSK_NS4_8TiledMMAINS4_8MMA_AtomIJNS4_4SM904GMMA29MMA_64x64x8_F32TF32TF32_SS_TNILNSO_7ScaleInE1ELSQ_1EEEEEENS4_6LayoutINS5_IJNSA_ILi2EEESB_SB_EEENS5_IJSB_NSA_ILi0EEESW_EEEEENS5_IJNS4_10UnderscoreESZ_SZ_EEEEENS4_23SM90_TMA_LOAD_MULTICASTENS4_14ComposedLayoutINS4_7SwizzleILi3ELi4ELi3EEENS4_18smem_ptr_flag_bitsILi32EEENST_INS5_IJSC_SI_EEENS5_IJSI_SB_EEEEEEEvNS4_8identityENS4_13SM90_TMA_LOADES1B_vS1C_EENS_8epilogue10collective6detail29Sm90TmaWarpSpecializedAdapterINS1G_15DefaultEpilogueIfSK_SK_NS1F_6thread17LinearCombinationIfLi1EffLNS1K_9ScaleType4KindE0ELNS_15FloatRoundStyleE2EfEENS1_15EpilogueDefaultEEEEEvvEEEEvNT_6ParamsE --------------------------
	.section	.text._ZN7cutlass13device_kernelINS_4gemm6kernel13GemmUniversalIN4cute5tupleIJiiiiEEENS1_10collective13CollectiveMmaINS1_34MainloopSm90TmaGmmaWarpSpecializedILi5ENS5_IJNS4_1CILi1EEENSA_ILi8EEESB_EEENS1_35KernelTmaWarpSpecializedCooperativeEEENS5_IJNSA_ILi256EEENSA_ILi64EEENSA_ILi32EEEEEEfNS5_IJlSB_lEEEfSK_NS4_8TiledMMAINS4_8MMA_AtomIJNS4_4SM904GMMA29MMA_64x64x8_F32TF32TF32_SS_TNILNSO_7ScaleInE1ELSQ_1EEEEEENS4_6LayoutINS5_IJNSA_ILi2EEESB_SB_EEENS5_IJSB_NSA_ILi0EEESW_EEEEENS5_IJNS4_10UnderscoreESZ_SZ_EEEEENS4_23SM90_TMA_LOAD_MULTICASTENS4_14ComposedLayoutINS4_7SwizzleILi3ELi4ELi3EEENS4_18smem_ptr_flag_bitsILi32EEENST_INS5_IJSC_SI_EEENS5_IJSI_SB_EEEEEEEvNS4_8identityENS4_13SM90_TMA_LOADES1B_vS1C_EENS_8epilogue10collective6detail29Sm90TmaWarpSpecializedAdapterINS1G_15DefaultEpilogueIfSK_SK_NS1F_6thread17LinearCombinationIfLi1EffLNS1K_9ScaleType4KindE0ELNS_15FloatRoundStyleE2EfEENS1_15EpilogueDefaultEEEEEvvEEEEvNT_6ParamsE,"ax",@progbits
	.align	128
.text._ZN7cutlass13device_kernelINS_4gemm6kernel13GemmUniversalIN4cute5tupleIJiiiiEEENS1_10collective13CollectiveMmaINS1_34MainloopSm90TmaGmmaWarpSpecializedILi5ENS5_IJNS4_1CILi1EEENSA_ILi8EEESB_EEENS1_35KernelTmaWarpSpecializedCooperativeEEENS5_IJNSA_ILi256EEENSA_ILi64EEENSA_ILi32EEEEEEfNS5_IJlSB_lEEEfSK_NS4_8TiledMMAINS4_8MMA_AtomIJNS4_4SM904GMMA29MMA_64x64x8_F32TF32TF32_SS_TNILNSO_7ScaleInE1ELSQ_1EEEEEENS4_6LayoutINS5_IJNSA_ILi2EEESB_SB_EEENS5_IJSB_NSA_ILi0EEESW_EEEEENS5_IJNS4_10UnderscoreESZ_SZ_EEEEENS4_23SM90_TMA_LOAD_MULTICASTENS4_14ComposedLayoutINS4_7SwizzleILi3ELi4ELi3EEENS4_18smem_ptr_flag_bitsILi32EEENST_INS5_IJSC_SI_EEENS5_IJSI_SB_EEEEEEEvNS4_8identityENS4_13SM90_TMA_LOADES1B_vS1C_EENS_8epilogue10collective6detail29Sm90TmaWarpSpecializedAdapterINS1G_15DefaultEpilogueIfSK_SK_NS1F_6thread17LinearCombinationIfLi1EffLNS1K_9ScaleType4KindE0ELNS_15FloatRoundStyleE2EfEENS1_15EpilogueDefaultEEEEEvvEEEEvNT_6ParamsE:
        .type           _ZN7cutlass13device_kernelINS_4gemm6kernel13GemmUniversalIN4cute5tupleIJiiiiEEENS1_10collective13CollectiveMmaINS1_34MainloopSm90TmaGmmaWarpSpecializedILi5ENS5_IJNS4_1CILi1EEENSA_ILi8EEESB_EEENS1_35KernelTmaWarpSpecializedCooperativeEEENS5_IJNSA_ILi256EEENSA_ILi64EEENSA_ILi32EEEEEEfNS5_IJlSB_lEEEfSK_NS4_8TiledMMAINS4_8MMA_AtomIJNS4_4SM904GMMA29MMA_64x64x8_F32TF32TF32_SS_TNILNSO_7ScaleInE1ELSQ_1EEEEEENS4_6LayoutINS5_IJNSA_ILi2EEESB_SB_EEENS5_IJSB_NSA_ILi0EEESW_EEEEENS5_IJNS4_10UnderscoreESZ_SZ_EEEEENS4_23SM90_TMA_LOAD_MULTICASTENS4_14ComposedLayoutINS4_7SwizzleILi3ELi4ELi3EEENS4_18smem_ptr_flag_bitsILi32EEENST_INS5_IJSC_SI_EEENS5_IJSI_SB_EEEEEEEvNS4_8identityENS4_13SM90_TMA_LOADES1B_vS1C_EENS_8epilogue10collective6detail29Sm90TmaWarpSpecializedAdapterINS1G_15DefaultEpilogueIfSK_SK_NS1F_6thread17LinearCombinationIfLi1EffLNS1K_9ScaleType4KindE0ELNS_15FloatRoundStyleE2EfEENS1_15EpilogueDefaultEEEEEvvEEEEvNT_6ParamsE,@function
        .size           _ZN7cutlass13device_kernelINS_4gemm6kernel13GemmUniversalIN4cute5tupleIJiiiiEEENS1_10collective13CollectiveMmaINS1_34MainloopSm90TmaGmmaWarpSpecializedILi5ENS5_IJNS4_1CILi1EEENSA_ILi8EEESB_EEENS1_35KernelTmaWarpSpecializedCooperativeEEENS5_IJNSA_ILi256EEENSA_ILi64EEENSA_ILi32EEEEEEfNS5_IJlSB_lEEEfSK_NS4_8TiledMMAINS4_8MMA_AtomIJNS4_4SM904GMMA29MMA_64x64x8_F32TF32TF32_SS_TNILNSO_7ScaleInE1ELSQ_1EEEEEENS4_6LayoutINS5_IJNSA_ILi2EEESB_SB_EEENS5_IJSB_NSA_ILi0EEESW_EEEEENS5_IJNS4_10UnderscoreESZ_SZ_EEEEENS4_23SM90_TMA_LOAD_MULTICASTENS4_14ComposedLayoutINS4_7SwizzleILi3ELi4ELi3EEENS4_18smem_ptr_flag_bitsILi32EEENST_INS5_IJSC_SI_EEENS5_IJSI_SB_EEEEEEEvNS4_8identityENS4_13SM90_TMA_LOADES1B_vS1C_EENS_8epilogue10collective6detail29Sm90TmaWarpSpecializedAdapterINS1G_15DefaultEpilogueIfSK_SK_NS1F_6thread17LinearCombinationIfLi1EffLNS1K_9ScaleType4KindE0ELNS_15FloatRoundStyleE2EfEENS1_15EpilogueDefaultEEEEEvvEEEEvNT_6ParamsE,(.L_x_199 - _ZN7cutlass13device_kernelINS_4gemm6kernel13GemmUniversalIN4cute5tupleIJiiiiEEENS1_10collective13CollectiveMmaINS1_34MainloopSm90TmaGmmaWarpSpecializedILi5ENS5_IJNS4_1CILi1EEENSA_ILi8EEESB_EEENS1_35KernelTmaWarpSpecializedCooperativeEEENS5_IJNSA_ILi256EEENSA_ILi64EEENSA_ILi32EEEEEEfNS5_IJlSB_lEEEfSK_NS4_8TiledMMAINS4_8MMA_AtomIJNS4_4SM904GMMA29MMA_64x64x8_F32TF32TF32_SS_TNILNSO_7ScaleInE1ELSQ_1EEEEEENS4_6LayoutINS5_IJNSA_ILi2EEESB_SB_EEENS5_IJSB_NSA_ILi0EEESW_EEEEENS5_IJNS4_10UnderscoreESZ_SZ_EEEEENS4_23SM90_TMA_LOAD_MULTICASTENS4_14ComposedLayoutINS4_7SwizzleILi3ELi4ELi3EEENS4_18smem_ptr_flag_bitsILi32EEENST_INS5_IJSC_SI_EEENS5_IJSI_SB_EEEEEEEvNS4_8identityENS4_13SM90_TMA_LOADES1B_vS1C_EENS_8epilogue10collective6detail29Sm90TmaWarpSpecializedAdapterINS1G_15DefaultEpilogueIfSK_SK_NS1F_6thread17LinearCombinationIfLi1EffLNS1K_9ScaleType4KindE0ELNS_15FloatRoundStyleE2EfEENS1_15EpilogueDefaultEEEEEvvEEEEvNT_6ParamsE)
        .other          _ZN7cutlass13device_kernelINS_4gemm6kernel13GemmUniversalIN4cute5tupleIJiiiiEEENS1_10collective13CollectiveMmaINS1_34MainloopSm90TmaGmmaWarpSpecializedILi5ENS5_IJNS4_1CILi1EEENSA_ILi8EEESB_EEENS1_35KernelTmaWarpSpecializedCooperativeEEENS5_IJNSA_ILi256EEENSA_ILi64EEENSA_ILi32EEEEEEfNS5_IJlSB_lEEEfSK_NS4_8TiledMMAINS4_8MMA_AtomIJNS4_4SM904GMMA29MMA_64x64x8_F32TF32TF32_SS_TNILNSO_7ScaleInE1ELSQ_1EEEEEENS4_6LayoutINS5_IJNSA_ILi2EEESB_SB_EEENS5_IJSB_NSA_ILi0EEESW_EEEEENS5_IJNS4_10UnderscoreESZ_SZ_EEEEENS4_23SM90_TMA_LOAD_MULTICASTENS4_14ComposedLayoutINS4_7SwizzleILi3ELi4ELi3EEENS4_18smem_ptr_flag_bitsILi32EEENST_INS5_IJSC_SI_EEENS5_IJSI_SB_EEEEEEEvNS4_8identityENS4_13SM90_TMA_LOADES1B_vS1C_EENS_8epilogue10collective6detail29Sm90TmaWarpSpecializedAdapterINS1G_15DefaultEpilogueIfSK_SK_NS1F_6thread17LinearCombinationIfLi1EffLNS1K_9ScaleType4KindE0ELNS_15FloatRoundStyleE2EfEENS1_15EpilogueDefaultEEEEEvvEEEEvNT_6ParamsE,@"STO_CUDA_ENTRY STV_DEFAULT"
_ZN7cutlass13device_kernelINS_4gemm6kernel13GemmUniversalIN4cute5tupleIJiiiiEEENS1_10collective13CollectiveMmaINS1_34MainloopSm90TmaGmmaWarpSpecializedILi5ENS5_IJNS4_1CILi1EEENSA_ILi8EEESB_EEENS1_35KernelTmaWarpSpecializedCooperativeEEENS5_IJNSA_ILi256EEENSA_ILi64EEENSA_ILi32EEEEEEfNS5_IJlSB_lEEEfSK_NS4_8TiledMMAINS4_8MMA_AtomIJNS4_4SM904GMMA29MMA_64x64x8_F32TF32TF32_SS_TNILNSO_7ScaleInE1ELSQ_1EEEEEENS4_6LayoutINS5_IJNSA_ILi2EEESB_SB_EEENS5_IJSB_NSA_ILi0EEESW_EEEEENS5_IJNS4_10UnderscoreESZ_SZ_EEEEENS4_23SM90_TMA_LOAD_MULTICASTENS4_14ComposedLayoutINS4_7SwizzleILi3ELi4ELi3EEENS4_18smem_ptr_flag_bitsILi32EEENST_INS5_IJSC_SI_EEENS5_IJSI_SB_EEEEEEEvNS4_8identityENS4_13SM90_TMA_LOADES1B_vS1C_EENS_8epilogue10collective6detail29Sm90TmaWarpSpecializedAdapterINS1G_15DefaultEpilogueIfSK_SK_NS1F_6thread17LinearCombinationIfLi1EffLNS1K_9ScaleType4KindE0ELNS_15FloatRoundStyleE2EfEENS1_15EpilogueDefaultEEEEEvvEEEEvNT_6ParamsE:
[----:B------:R-:W0:Y:S01]  /*0000*/  LDC R1, c[0x0][0x28] ;  /* 0x00000a00ff017b82 */ /* 0x000e220000000800 */
[----:B------:R-:W1:Y:S01]  /*0010*/  S2R R18, SR_TID.X ;  /* 0x0000000000127919 */ /* 0x000e620000002100 */
[----:B------:R-:W-:Y:S01]  /*0020*/  ELECT P0, URZ, PT ;  /* 0x00000000003f782f */ /* 0x000fe20003800000 */
[----:B------:R-:W-:Y:S01]  /*0030*/  BSSY B0, `(.L_x_0) ;  /* 0x000000f000007945 */ /* 0x000fe20003800000 */
[--C-:B-1----:R-:W-:Y:S02]  /*0040*/  SHF.R.U32.HI R0, RZ, 0x5, R18.reuse ;  /* 0x00000005ff007819 */ /* 0x102fe40000011612 */
[----:B------:R-:W-:-:S03]  /*0050*/  SHF.R.U32.HI R3, RZ, 0x7, R18 ;  /* 0x00000007ff037819 */ /* 0x000fc60000011612 */
[----:B------:R-:W1:Y:S04]  /*0060*/  SHFL.IDX PT, R2, R0, RZ, 0x1f ;  /* 0x00001fff00027589 */ /* 0x000e6800000e0000 */
[----:B------:R2:W3:Y:S01]  /*0070*/  SHFL.IDX PT, R5, R3, RZ, 0x1f ;  /* 0x00001fff03057589 */ /* 0x0004e200000e0000 */
[----:B-1----:R-:W-:-:S13]  /*0080*/  ISETP.NE.OR P0, PT, R2, RZ, !P0 ;  /* 0x000000ff0200720c */ /* 0x002fda0004705670 */
[----:B0-23--:R-:W-:Y:S05]  /*0090*/  @P0 BRA `(.L_x_1) ;  /* 0x0000000000200947 */ /* 0x00dfea0003800000 */
[----:B------:R-:W-:Y:S02]  /*00a0*/  ULDC.64 UR4, c[0x0][0x198] ;  /* 0x0000660000047ab9 */ /* 0x000fe40000000a00 */
[----:B------:R-:W-:Y:S02]  /*00b0*/  UIADD3 UR6, UP0, UR4, 0xf0, URZ ;  /* 0x000000f004067890 */ /* 0x000fe4000ff1e03f */
[----:B------:R-:W-:Y:S02]  /*00c0*/  UIADD3 UR4, UP1, UR4, 0x1f0, URZ ;  /* 0x000001f004047890 */ /* 0x000fe4000ff3e03f */
[----:B------:R-:W-:Y:S02]  /*00d0*/  UIADD3.X UR7, URZ, UR5, URZ, UP0, !UPT ;  /* 0x000000053f077290 */ /* 0x000fe400087fe43f */
[----:B------:R-:W-:-:S07]  /*00e0*/  UIADD3.X UR5, URZ, UR5, URZ, UP1, !UPT ;  /* 0x000000053f057290 */ /* 0x000fce0008ffe43f */
[----:B------:R0:W-:Y:S02]  /*00f0*/  UTMACCTL.PF [UR6] ;  /* 0x00000000060079b9 */ /* 0x0001e40008040000 */
[----:B------:R0:W-:Y:S02]  /*0100*/  UTMACCTL.PF [UR4] ;  /* 0x00000000040079b9 */ /* 0x0001e40008040000 */
[----:B0-----:R-:W-:Y:S01]  /*0110*/  NOP ;  /* 0x0000000000007918 */ /* 0x001fe20000000000 */
.L_x_1:
[----:B------:R-:W-:Y:S05]  /*0120*/  BSYNC B0 ;  /* 0x0000000000007941 */ /* 0x000fea0003800000 */
.L_x_0:
[----:B------:R-:W0:Y:S02]  /*0130*/  SHFL.IDX PT, R3, R0, RZ, 0x1f ;  /* 0x00001fff00037589 */ /* 0x000e2400000e0000 */
[----:B0-----:R-:W-:-:S13]  /*0140*/  ISETP.NE.AND P0, PT, R3, RZ, PT ;  /* 0x000000ff0300720c */ /* 0x001fda0003f05270 */
[----:B------:R-:W-:Y:S05]  /*0150*/  @P0 BRA `(.L_x_2) ;  /* 0x0000000000600947 */ /* 0x000fea0003800000 */
[----:B------:R-:W0:Y:S01]  /*0160*/  S2UR UR8, SR_CgaCtaId ;  /* 0x00000000000879c3 */ /* 0x000e220000008800 */
[----:B------:R-:W-:Y:S01]  /*0170*/  UMOV UR4, 0x400 ;  /* 0x0000040000047882 */ /* 0x000fe20000000000 */
[----:B------:R-:W-:Y:S01]  /*0180*/  UMOV UR5, 0x1 ;  /* 0x0000000100057882 */ /* 0x000fe20000000000 */
[----:B------:R-:W-:Y:S01]  /*0190*/  UMOV UR6, 0x10 ;  /* 0x0000001000067882 */ /* 0x000fe20000000000 */
[----:B------:R-:W-:Y:S01]  /*01a0*/  ELECT P0, URZ, PT ;  /* 0x00000000003f782f */ /* 0x000fe20003800000 */
[----:B------:R-:W-:-:S04]  /*01b0*/  UIADD3 UR6, -UR6, 0x100000, URZ ;  /* 0x0010000006067890 */ /* 0x000fc8000fffe13f */
[----:B------:R-:W-:Y:S02]  /*01c0*/  USHF.L.U32 UR7, UR6, 0xb, URZ ;  /* 0x0000000b06077899 */ /* 0x000fe4000800063f */
[----:B------:R-:W-:Y:S02]  /*01d0*/  USHF.L.U32 UR6, UR6, 0x1, URZ ;  /* 0x0000000106067899 */ /* 0x000fe4000800063f */
[----:B0-----:R-:W-:Y:S02]  /*01e0*/  ULEA UR8, UR8, UR4, 0x18 ;  /* 0x0000000408087291 */ /* 0x001fe4000f8ec03f */
[----:B------:R-:W-:-:S04]  /*01f0*/  UIADD3 UR4, -UR5, 0x100000, URZ ;  /* 0x0010000005047890 */ /* 0x000fc8000fffe13f */
[----:B------:R-:W-:Y:S02]  /*0200*/  USHF.L.U32 UR5, UR4, 0xb, URZ ;  /* 0x0000000b04057899 */ /* 0x000fe4000800063f */
[----:B------:R-:W-:Y:S01]  /*0210*/  USHF.L.U32 UR4, UR4, 0x1, URZ ;  /* 0x0000000104047899 */ /* 0x000fe2000800063f */
[----:B------:R-:W0:Y:S11]  /*0220*/  FENCE.VIEW.ASYNC.S ;  /* 0x00000000000073c6 */ /* 0x000e360000000000 */
[----:B0-----:R0:W1:Y:S01]  /*0230*/  SYNCS.EXCH.64 URZ, [UR8], UR4 ;  /* 0x00000004083f75b2 */ /* 0x0010620008000100 */
[----:B------:R0:W2:Y:S01]  /*0240*/  SYNCS.EXCH.64 URZ, [UR8+0x28], UR6 ;  /* 0x00002806083f75b2 */ /* 0x0000a20008000100 */
[----:B------:R0:W3:Y:S01]  /*0250*/  SYNCS.EXCH.64 URZ, [UR8+0x8], UR4 ;  /* 0x00000804083f75b2 */ /* 0x0000e20008000100 */
[----:B------:R0:W4:Y:S01]  /*0260*/  SYNCS.EXCH.64 URZ, [UR8+0x30], UR6 ;  /* 0x00003006083f75b2 */ /* 0x0001220008000100 */
[----:B------:R0:W0:Y:S01]  /*0270*/  SYNCS.EXCH.64 URZ, [UR8+0x10], UR4 ;  /* 0x00001004083f75b2 */ /* 0x0000220008000100 */
[----:B------:R0:W0:Y:S01]  /*0280*/  SYNCS.EXCH.64 URZ, [UR8+0x38], UR6 ;  /* 0x00003806083f75b2 */ /* 0x0000220008000100 */
[----:B------:R0:W0:Y:S01]  /*0290*/  SYNCS.EXCH.64 URZ, [UR8+0x18], UR4 ;  /* 0x00001804083f75b2 */ /* 0x0000220008000100 */
[----:B------:R0:W0:Y:S01]  /*02a0*/  SYNCS.EXCH.64 URZ, [UR8+0x40], UR6 ;  /* 0x00004006083f75b2 */ /* 0x0000220008000100 */
[----:B------:R0:W0:Y:S01]  /*02b0*/  SYNCS.EXCH.64 URZ, [UR8+0x20], UR4 ;  /* 0x00002004083f75b2 */ /* 0x0000220008000100 */
[----:B------:R0:W0:Y:S01]  /*02c0*/  SYNCS.EXCH.64 URZ, [UR8+0x48], UR6 ;  /* 0x00004806083f75b2 */ /* 0x0000220008000100 */
[----:B------:R-:W-:Y:S01]  /*02d0*/  NOP ;  /* 0x0000000000007918 */ /* 0x000fe20000000000 */
.L_x_2:
[----:B------:R-:W5:Y:S01]  /*02e0*/  SHFL.IDX PT, R0, R0, RZ, 0x1f ;  /* 0x00001fff00007589 */ /* 0x000f6200000e0000 */
[----:B------:R-:W-:Y:S01]  /*02f0*/  SHF.R.S32.HI R7, RZ, 0x1f, R18 ;  /* 0x0000001fff077819 */ /* 0x000fe20000011412 */
[----:B0-----:R-:W0:Y:S01]  /*0300*/  S2UR UR8, SR_CTAID.X ;  /* 0x00000000000879c3 */ /* 0x001e220000002500 */
[----:B------:R-:W-:Y:S01]  /*0310*/  ELECT P0, URZ, PT ;  /* 0x00000000003f782f */ /* 0x000fe20003800000 */
[----:B------:R-:W1:Y:S01]  /*0320*/  S2R R4, SR_CTAID.Y ;  /* 0x0000000000047919 */ /* 0x000e620000002600 */
[----:B------:R-:W-:Y:S01]  /*0330*/  LEA.HI R7, R7, R18, RZ, 0x7 ;  /* 0x0000001207077211 */ /* 0x000fe200078f38ff */
[----:B------:R-:W-:Y:S01]  /*0340*/  ULDC UR4, c[0x0][0x154] ;  /* 0x0000550000047ab9 */ /* 0x000fe20000000800 */
[----:B------:R-:W-:Y:S01]  /*0350*/  SHF.R.S32.HI R8, RZ, 0x1f, R3 ;  /* 0x0000001fff087819 */ /* 0x000fe20000011403 */
[----:B------:R-:W-:Y:S01]  /*0360*/  NOP ;  /* 0x0000000000007918 */ /* 0x000fe20000000000 */
[----:B------:R-:W-:Y:S01]  /*0370*/  LOP3.LUT R7, R7, 0xffffff80, RZ, 0xc0, !PT ;  /* 0xffffff8007077812 */ /* 0x000fe200078ec0ff */
[----:B------:R-:W2:Y:S01]  /*0380*/  LDC R12, c[0x0][0x140] ;  /* 0x00005000ff0c7b82 */ /* 0x000ea20000000800 */
[----:B------:R-:W-:Y:S01]  /*0390*/  LEA.HI R8, R8, R3, RZ, 0x2 ;  /* 0x0000000308087211 */ /* 0x000fe200078f10ff */
[----:B------:R-:W-:-:S02]  /*03a0*/  NOP ;  /* 0x0000000000007918 */ /* 0x000fc40000000000 */
[----:B------:R-:W-:Y:S01]  /*03b0*/  IMAD.IADD R6, R18, 0x1, -R7 ;  /* 0x0000000112067824 */ /* 0x000fe200078e0a07 */
[----:B------:R-:W-:-:S03]  /*03c0*/  LOP3.LUT R8, R8, 0x3ffffffc, RZ, 0xc0, !PT ;  /* 0x3ffffffc08087812 */ /* 0x000fc600078ec0ff */
[----:B------:R-:W3:Y:S01]  /*03d0*/  LDC R10, c[0x0][0x144] ;  /* 0x00005100ff0a7b82 */ /* 0x000ee20000000800 */
[----:B------:R-:W-:Y:S02]  /*03e0*/  SHF.R.S32.HI R7, RZ, 0x1f, R6 ;  /* 0x0000001fff077819 */ /* 0x000fe40000011406 */
[----:B------:R-:W-:Y:S02]  /*03f0*/  LOP3.LUT P2, RZ, R6, 0x7, RZ, 0xc0, !PT ;  /* 0x0000000706ff7812 */ /* 0x000fe4000784c0ff */
[----:B------:R-:W-:Y:S01]  /*0400*/  LEA.HI R7, R7, R6, RZ, 0x3 ;  /* 0x0000000607077211 */ /* 0x000fe200078f18ff */
[----:B------:R-:W-:Y:S01]  /*0410*/  VIADD R6, R5, 0xffffffff ;  /* 0xffffffff05067836 */ /* 0x000fe20000000000 */
[----:B-----5:R-:W-:Y:S02]  /*0420*/  ISETP.NE.OR P0, PT, R0, RZ, !P0 ;  /* 0x000000ff0000720c */ /* 0x020fe40004705670 */
[--C-:B------:R-:W-:Y:S02]  /*0430*/  SHF.R.S32.HI R0, RZ, 0x3, R7.reuse ;  /* 0x00000003ff007819 */ /* 0x100fe40000011407 */
[----:B------:R-:W-:-:S02]  /*0440*/  SHF.R.S32.HI R7, RZ, 0x1f, R7 ;  /* 0x0000001fff077819 */ /* 0x000fc40000011407 */
[----:B------:R-:W-:Y:S02]  /*0450*/  ISETP.GE.U32.AND P5, PT, R6, 0x2, PT ;  /* 0x000000020600780c */ /* 0x000fe40003fa6070 */
[----:B------:R-:W-:Y:S02]  /*0460*/  LEA.HI R7, R7, R0, RZ, 0x2 ;  /* 0x0000000007077211 */ /* 0x000fe400078f10ff */
[----:B--2---:R-:W-:Y:S02]  /*0470*/  ISETP.EQ.U32.AND P3, PT, R12, 0x1, PT ;  /* 0x000000010c00780c */ /* 0x004fe40003f62070 */
[----:B-1----:R-:W-:Y:S01]  /*0480*/  I2FP.F32.U32 R9, R4 ;  /* 0x0000000400097245 */ /* 0x002fe20000201000 */
[----:B------:R-:W-:Y:S01]  /*0490*/  VOTEU.ALL UP0, P0 ;  /* 0x00000000003f7886 */ /* 0x000fe20000000000 */
[----:B------:R-:W-:Y:S01]  /*04a0*/  LOP3.LUT R7, R7, 0xfffffffc, RZ, 0xc0, !PT ;  /* 0xfffffffc07077812 */ /* 0x000fe200078ec0ff */
[----:B------:R-:W-:Y:S02]  /*04b0*/  VOTEU.ALL UP1, P0 ;  /* 0x00000000003f7886 */ /* 0x000fe40000020000 */
[----:B------:R-:W-:Y:S01]  /*04c0*/  FMUL R11, R9, UR4 ;  /* 0x00000004090b7c20 */ /* 0x000fe20008400000 */
[----:B------:R-:W-:Y:S01]  /*04d0*/  IMAD.IADD R9, R3, 0x1, -R8 ;  /* 0x0000000103097824 */ /* 0x000fe200078e0a08 */
[----:B0-----:R-:W-:Y:S01]  /*04e0*/  I2FP.F32.U32 R8, UR8 ;  /* 0x0000000800087c45 */ /* 0x001fe20008201000 */
[----:B------:R-:W-:Y:S01]  /*04f0*/  IMAD.IADD R0, R0, 0x1, -R7 ;  /* 0x0000000100007824 */ /* 0x000fe200078e0a07 */
[----:B------:R-:W0:Y:S01]  /*0500*/  @!UP0 S2UR UR7, SR_CgaCtaId ;  /* 0x00000000000789c3 */ /* 0x000e220000008800 */
[----:B------:R-:W-:Y:S01]  /*0510*/  ULDC UR4, c[0x0][0x150] ;  /* 0x0000540000047ab9 */ /* 0x000fe20000000800 */
[----:B------:R-:W1:Y:S01]  /*0520*/  F2I.U32.TRUNC.NTZ R11, R11 ;  /* 0x0000000b000b7305 */ /* 0x000e62000020f000 */
[----:B------:R-:W-:Y:S01]  /*0530*/  FMUL R8, R8, UR4 ;  /* 0x0000000408087c20 */ /* 0x000fe20008400000 */
[----:B------:R-:W-:Y:S01]  /*0540*/  SHF.R.S32.HI R3, RZ, 0x1f, R2 ;  /* 0x0000001fff037819 */ /* 0x000fe20000011402 */
[----:B------:R-:W-:Y:S01]  /*0550*/  IMAD R9, R9, 0x4, R0 ;  /* 0x0000000409097824 */ /* 0x000fe200078e0200 */
[----:B------:R-:W-:Y:S01]  /*0560*/  UMOV UR4, 0x20 ;  /* 0x0000002000047882 */ /* 0x000fe20000000000 */
[----:B------:R-:W-:Y:S01]  /*0570*/  @!UP0 UMOV UR6, 0x400 ;  /* 0x0000040000068882 */ /* 0x000fe20000000000 */
[----:B------:R-:W2:Y:S01]  /*0580*/  LDC R7, c[0x0][0x148] ;  /* 0x00005200ff077b82 */ /* 0x000ea20000000800 */
[----:B------:R-:W-:Y:S01]  /*0590*/  LEA.HI R3, R3, R2, RZ, 0x2 ;  /* 0x0000000203037211 */ /* 0x000fe200078f10ff */
[----:B------:R-:W5:Y:S01]  /*05a0*/  F2I.U32.TRUNC.NTZ R8, R8 ;  /* 0x0000000800087305 */ /* 0x000f62000020f000 */
[----:B------:R-:W-:Y:S01]  /*05b0*/  IMAD.SHL.U32 R22, R9, 0x4, RZ ;  /* 0x0000000409167824 */ /* 0x000fe200078e00ff */
[----:B------:R-:W-:-:S04]  /*05c0*/  @!UP0 UIADD3 UR4, -UR4, 0x100000, URZ ;  /* 0x0010000004048890 */ /* 0x000fc8000fffe13f */
[----:B------:R-:W-:Y:S02]  /*05d0*/  @!UP0 USHF.L.U32 UR5, UR4, 0xb, URZ ;  /* 0x0000000b04058899 */ /* 0x000fe4000800063f */
[----:B------:R-:W-:Y:S01]  /*05e0*/  @!UP0 USHF.L.U32 UR4, UR4, 0x1, URZ ;  /* 0x0000000104048899 */ /* 0x000fe2000800063f */
[----:B------:R-:W-:Y:S02]  /*05f0*/  LOP3.LUT R3, R3, 0xfffffffc, RZ, 0xc0, !PT ;  /* 0xfffffffc03037812 */ /* 0x000fe400078ec0ff */
[----:B------:R-:W-:Y:S01]  /*0600*/  LOP3.LUT R22, R9, 0xc, R22, 0x78, !PT ;  /* 0x0000000c09167812 */ /* 0x000fe200078e7816 */
[----:B-1----:R-:W-:Y:S02]  /*0610*/  IMAD.MOV R21, RZ, RZ, -R11 ;  /* 0x000000ffff157224 */ /* 0x002fe400078e0a0b */
[----:B------:R-:W-:Y:S01]  /*0620*/  IMAD.IADD R0, R2, 0x1, -R3 ;  /* 0x0000000102007824 */ /* 0x000fe200078e0a03 */
[----:B0-----:R-:W-:Y:S01]  /*0630*/  @!UP0 ULEA UR6, UR7, UR6, 0x18 ;  /* 0x0000000607068291 */ /* 0x001fe2000f8ec03f */
[----:B-----5:R-:W-:-:S03]  /*0640*/  IMAD.MOV R3, RZ, RZ, -R8 ;  /* 0x000000ffff037224 */ /* 0x020fc600078e0a08 */
[----:B------:R-:W-:Y:S01]  /*0650*/  ISETP.NE.AND P1, PT, R0, 0x3, PT ;  /* 0x000000030000780c */ /* 0x000fe20003f25270 */
[----:B------:R-:W-:Y:S01]  /*0660*/  VOTEU.ALL UP0, P0 ;  /* 0x00000000003f7886 */ /* 0x000fe20000000000 */
[----:B------:R-:W-:Y:S01]  /*0670*/  ISETP.LT.U32.AND P0, PT, R22, 0x8, !P2 ;  /* 0x000000081600780c */ /* 0x000fe20005701070 */
[----:B---3--:R-:W-:Y:S01]  /*0680*/  IMAD R3, R10, R3, UR8 ;  /* 0x000000080a037e24 */ /* 0x008fe2000f8e0203 */
[----:B------:R-:W-:Y:S01]  /*0690*/  ISETP.EQ.OR P1, PT, R0, RZ, !P1 ;  /* 0x000000ff0000720c */ /* 0x000fe20004f22670 */
[----:B--2---:R-:W-:Y:S01]  /*06a0*/  IMAD R9, R7, R21, R4 ;  /* 0x0000001507097224 */ /* 0x004fe200078e0204 */
[C---:B------:R-:W-:Y:S02]  /*06b0*/  ISETP.NE.AND P2, PT, R5.reuse, RZ, PT ;  /* 0x000000ff0500720c */ /* 0x040fe40003f45270 */
[----:B------:R-:W-:Y:S01]  /*06c0*/  ISETP.EQ.AND P1, PT, R5, RZ, P1 ;  /* 0x000000ff0500720c */ /* 0x000fe20000f22270 */
[----:B------:R-:W0:Y:S02]  /*06d0*/  FENCE.VIEW.ASYNC.S ;  /* 0x00000000000073c6 */ /* 0x000e240000000000 */
[----:B0-----:R0:W1:Y:S01]  /*06e0*/  @!UP0 SYNCS.EXCH.64 URZ, [UR6+0x60], UR4 ;  /* 0x00006004063f85b2 */ /* 0x0010620008000100 */
[----:B------:R-:W-:-:S02]  /*06f0*/  ISETP.NE.AND P4, PT, R9, R22, PT ;  /* 0x000000160900720c */ /* 0x000fc40003f85270 */
[----:B------:R-:W-:Y:S02]  /*0700*/  SEL R19, RZ, 0x1, !P1 ;  /* 0x00000001ff137807 */ /* 0x000fe40004800000 */
[----:B------:R-:W-:Y:S02]  /*0710*/  ISETP.EQ.OR P4, PT, R3, RZ, !P4 ;  /* 0x000000ff0300720c */ /* 0x000fe40006782670 */
[----:B------:R-:W-:Y:S02]  /*0720*/  SEL R19, R19, 0x2, P5 ;  /* 0x0000000213137807 */ /* 0x000fe40002800000 */
[----:B------:R-:W-:-:S04]  /*0730*/  PLOP3.LUT P0, PT, P0, P4, PT, 0x80, 0x0 ;  /* 0x000000000000781c */ /* 0x000fc80000709070 */
[----:B------:R-:W-:Y:S01]  /*0740*/  P2R R102, PR, RZ, 0x1 ;  /* 0x00000001ff667803 */ /* 0x000fe20000000000 */
[----:B------:R0:W2:Y:S01]  /*0750*/  @!UP1 SYNCS.EXCH.64 URZ, [UR6+0x68], UR4 ;  /* 0x00006804063f95b2 */ /* 0x0000a20008000100 */
[----:B------:R-:W-:Y:S01]  /*0760*/  NOP ;  /* 0x0000000000007918 */ /* 0x000fe20000000000 */
[----:B------:R-:W-:Y:S06]  /*0770*/  @!P3 BRA `(.L_x_3) ;  /* 0x000000000008b947 */ /* 0x000fec0003800000 */
[----:B-12-4-:R-:W-:Y:S01]  /*0780*/  UCGABAR_ARV ;  /* 0x00000000000079c7 */ /* 0x016fe20008000000 */
[----:B------:R-:W-:Y:S05]  /*0790*/  BRA `(.L_x_4) ;  /* 0x0000000000047947 */ /* 0x000fea0003800000 */
.L_x_3:
[----:B-12-4-:R-:W-:Y:S01]  /*07a0*/  NOP ;  /* 0x0000000000007918 */ /* 0x016fe20000000000 */
.L_x_4:
[----:B------:R-:W1:Y:S01]  /*07b0*/  LDC R2, c[0x0][0x65c] ;  /* 0x00019700ff027b82 */ /* 0x000e620000000800 */
[----:B------:R-:W-:Y:S01]  /*07c0*/  LOP3.LUT R5, R5, 0xffffefff, RZ, 0xc0, !PT ;  /* 0xffffefff05057812 */ /* 0x000fe200078ec0ff */
[----:B------:R-:W-:Y:S01]  /*07d0*/  IMAD.MOV.U32 R9, RZ, RZ, RZ ;  /* 0x000000ffff097224 */ /* 0x000fe200078e00ff */
[----:B------:R-:W-:Y:S02]  /*07e0*/  MOV R8, UR8 ;  /* 0x0000000800087c02 */ /* 0x000fe40008000f00 */
[----:B-1----:R-:W-:-:S13]  /*07f0*/  ISETP.NE.AND P1, PT, R2, 0x1, PT ;  /* 0x000000010200780c */ /* 0x002fda0003f25270 */
[----:B------:R-:W1:Y:S01]  /*0800*/  @P1 LDC R17, c[0x0][0x10] ;  /* 0x00000400ff111b82 */ /* 0x000e620000000800 */
[----:B------:R-:W-:Y:S01]  /*0810*/  @P1 LOP3.LUT R5, R5, 0x1000, RZ, 0xfc, !PT ;  /* 0x0000100005051812 */ /* 0x000fe200078efcff */
[----:B------:R-:W-:Y:S02]  /*0820*/  @P1 IMAD.MOV.U32 R5, RZ, RZ, RZ ;  /* 0x000000ffff051224 */ /* 0x000fe400078e00ff */
[----:B------:R-:W-:-:S04]  /*0830*/  @P1 IMAD.MOV.U32 R13, RZ, RZ, RZ ;  /* 0x000000ffff0d1224 */ /* 0x000fc800078e00ff */
[----:B------:R-:W2:Y:S01]  /*0840*/  @!P1 LDC R11, c[0x0][0xc] ;  /* 0x00000300ff0b9b82 */ /* 0x000ea20000000800 */
[----:B-1----:R-:W-:-:S04]  /*0850*/  @P1 IMAD.WIDE.U32 R16, R17, UR8, R4 ;  /* 0x0000000811101c25 */ /* 0x002fc8000f8e0004 */
[----:B------:R-:W-:Y:S02]  /*0860*/  @P1 IMAD.IADD R17, R17, 0x1, R13 ;  /* 0x0000000111111824 */ /* 0x000fe400078e020d */
[----:B--2---:R-:W-:-:S04]  /*0870*/  @!P1 IMAD.WIDE.U32 R8, R4, R11, R8 ;  /* 0x0000000b04089225 */ /* 0x004fc800078e0008 */
[----:B------:R-:W-:Y:S02]  /*0880*/  @!P1 IMAD.MOV.U32 R16, RZ, RZ, R8 ;  /* 0x000000ffff109224 */ /* 0x000fe400078e0008 */
[----:B------:R-:W-:Y:S01]  /*0890*/  @!P1 IMAD.MOV.U32 R17, RZ, RZ, R9 ;  /* 0x000000ffff119224 */ /* 0x000fe200078e0009 */
[----:B------:R-:W-:Y:S06]  /*08a0*/  @!P3 BRA `(.L_x_5) ;  /* 0x00000000000cb947 */ /* 0x000fec0003800000 */
[----:B------:R-:W-:Y:S01]  /*08b0*/  UCGABAR_WAIT ;  /* 0x0000000000007dc7 */ /* 0x000fe20008000000 */
[----:B------:R-:W-:Y:S01]  /*08c0*/  CCTL.IVALL ;  /* 0x00000000ff00798f */ /* 0x000fe20002000000 */
[----:B------:R-:W-:Y:S05]  /*08d0*/  BRA `(.L_x_6) ;  /* 0x0000000000047947 */ /* 0x000fea0003800000 */
.L_x_5:
[----:B------:R-:W-:Y:S06]  /*08e0*/  BAR.SYNC.DEFER_BLOCKING 0x0 ;  /* 0x0000000000007b1d */ /* 0x000fec0000010000 */
.L_x_6:
[----:B------:R-:W-:Y:S05]  /*08f0*/  @!P2 BRA `(.L_x_7) ;  /* 0x0000005c0048a947 */ /* 0x000fea0003800000 */
[----:B------:R-:W-:-:S13]  /*0900*/  ISETP.GT.U32.AND P0, PT, R6, 0x1, PT ;  /* 0x000000010600780c */ /* 0x000fda0003f04070 */
[----:B0-----:R-:W-:Y:S05]  /*0910*/  @P0 EXIT ;  /* 0x000000000000094d */ /* 0x001fea0003800000 */
[----:B------:R-:W-:Y:S01]  /*0920*/  ULDC.64 UR4, c[0x0][0x650] ;  /* 0x0001940000047ab9 */ /* 0x000fe20000000a00 */
[----:B------:R-:W-:Y:S01]  /*0930*/  PRMT R0, RZ, 0x7610, R0 ;  /* 0x00007610ff007816 */ /* 0x000fe20000000000 */
[----:B------:R-:W-:Y:S01]  /*0940*/  IMAD.MOV.U32 R90, RZ, RZ, -0x1 ;  /* 0xffffffffff5a7424 */ /* 0x000fe200078e00ff */
[----:B------:R-:W-:Y:S01]  /*0950*/  ISETP.GE.U32.AND P0, PT, R16, UR4, PT ;  /* 0x0000000410007c0c */ /* 0x000fe2000bf06070 */
[----:B------:R-:W-:Y:S01]  /*0960*/  IMAD.MOV.U32 R91, RZ, RZ, -0x1 ;  /* 0xffffffffff5b7424 */ /* 0x000fe200078e00ff */
[----:B------:R-:W-:Y:S02]  /*0970*/  MOV R23, 0xffffffff ;  /* 0xffffffff00177802 */ /* 0x000fe40000000f00 */
[----:B------:R-:W-:-:S13]  /*0980*/  ISETP.GE.U32.AND.EX P0, PT, R17, UR5, PT, P0 ;  /* 0x0000000511007c0c */ /* 0x000fda000bf06100 */
[----:B------:R-:W-:Y:S05]  /*0990*/  @P0 BRA `(.L_x_8) ;  /* 0x00000004002c0947 */ /* 0x000fea0003800000 */
[----:B------:R-:W0:Y:S01]  /*09a0*/  LDC.64 R24, c[0x0][0x628] ;  /* 0x00018a00ff187b82 */ /* 0x000e220000000a00 */
[----:B------:R-:W-:Y:S02]  /*09b0*/  IMAD.MOV.U32 R8, RZ, RZ, R16 ;  /* 0x000000ffff087224 */ /* 0x000fe400078e0010 */
[----:B------:R-:W-:-:S05]  /*09c0*/  IMAD.MOV.U32 R9, RZ, RZ, R17 ;  /* 0x000000ffff097224 */ /* 0x000fca00078e0011 */
[----:B------:R-:W1:Y:S08]  /*09d0*/  LDC R0, c[0x0][0x630] ;  /* 0x00018c00ff007b82 */ /* 0x000e700000000800 */
[----:B------:R-:W2:Y:S01]  /*09e0*/  LDC.64 R26, c[0x0][0x620] ;  /* 0x00018800ff1a7b82 */ /* 0x000ea20000000a00 */
[----:B0-----:R-:W-:-:S04]  /*09f0*/  ISETP.NE.U32.AND P0, PT, R24, RZ, PT ;  /* 0x000000ff1800720c */ /* 0x001fc80003f05070 */
[----:B------:R-:W-:-:S13]  /*0a00*/  ISETP.NE.AND.EX P0, PT, R25, RZ, PT, P0 ;  /* 0x000000ff1900720c */ /* 0x000fda0003f05300 */
[----:B-12---:R-:W-:Y:S05]  /*0a10*/  @!P0 BRA `(.L_x_9) ;  /* 0x0000000000288947 */ /* 0x006fea0003800000 */
[----:B------:R-:W0:Y:S02]  /*0a20*/  LDC R13, c[0x0][0x634] ;  /* 0x00018d00ff0d7b82 */ /* 0x000e240000000800 */
[----:B0-----:R-:W-:-:S05]  /*0a30*/  IADD3 R13, P0, R16, R13, RZ ;  /* 0x0000000d100d7210 */ /* 0x001fca0007f1e0ff */
[----:B------:R-:W-:-:S04]  /*0a40*/  IMAD.X R15, RZ, RZ, R17, P0 ;  /* 0x000000ffff0f7224 */ /* 0x000fc800000e0611 */
[----:B------:R-:W-:-:S04]  /*0a50*/  IMAD.WIDE.U32 R8, R15, R24, RZ ;  /* 0x000000180f087225 */ /* 0x000fc800078e00ff */
[----:B------:R-:W-:-:S04]  /*0a60*/  IMAD.WIDE.U32 R10, P0, R13, R25, R8 ;  /* 0x000000190d0a7225 */ /* 0x000fc80007800008 */
[----:B------:R-:W-:-:S04]  /*0a70*/  IMAD.WIDE.U32 R8, R13, R24, RZ ;  /* 0x000000180d087225 */ /* 0x000fc800078e00ff */
[----:B------:R-:W-:Y:S01]  /*0a80*/  IMAD.X R13, RZ, RZ, RZ, P0 ;  /* 0x000000ffff0d7224 */ /* 0x000fe200000e06ff */
[----:B------:R-:W-:Y:S01]  /*0a90*/  IADD3 RZ, P0, R9, R10, RZ ;  /* 0x0000000a09ff7210 */ /* 0x000fe20007f1e0ff */
[----:B------:R-:W-:-:S04]  /*0aa0*/  IMAD.MOV.U32 R12, RZ, RZ, R11 ;  /* 0x000000ffff0c7224 */ /* 0x000fc800078e000b */
[----:B------:R-:W-:-:S08]  /*0ab0*/  IMAD.WIDE.U32.X R8, R15, R25, R12, P0 ;  /* 0x000000190f087225 */ /* 0x000fd000000e040c */
.L_x_9:
[----:B------:R-:W0:Y:S01]  /*0ac0*/  LDC.64 R24, c[0x0][0x640] ;  /* 0x00019000ff187b82 */ /* 0x000e220000000a00 */
[-CC-:B------:R-:W-:Y:S01]  /*0ad0*/  SHF.R.U64 R28, R8, R0.reuse, R9.reuse ;  /* 0x00000000081c7219 */ /* 0x180fe20000001209 */
[----:B------:R-:W-:Y:S01]  /*0ae0*/  IMAD R30, R7, R21, R4 ;  /* 0x00000015071e7224 */ /* 0x000fe200078e0204 */
[----:B------:R-:W-:Y:S02]  /*0af0*/  SHF.R.U32.HI R0, RZ, R0, R9 ;  /* 0x00000000ff007219 */ /* 0x000fe40000011609 */
[----:B------:R-:W-:Y:S02]  /*0b00*/  IADD3 R5, P0, RZ, -R28, RZ ;  /* 0x8000001cff057210 */ /* 0x000fe40007f1e0ff */
[----:B------:R-:W-:Y:S01]  /*0b10*/  MOV R21, 0x1 ;  /* 0x0000000100157802 */ /* 0x000fe20000000f00 */
[----:B------:R-:W1:Y:S02]  /*0b20*/  LDC R6, c[0x0][0x618] ;  /* 0x00018600ff067b82 */ /* 0x000e640000000800 */
[----:B------:R-:W-:-:S04]  /*0b30*/  IMAD.X R9, RZ, RZ, ~R0, P0 ;  /* 0x000000ffff097224 */ /* 0x000fc800000e0e00 */
[-C--:B------:R-:W-:Y:S02]  /*0b40*/  IMAD R0, R9, R26.reuse, RZ ;  /* 0x0000001a09007224 */ /* 0x080fe400078e02ff */
[----:B------:R-:W2:Y:S01]  /*0b50*/  LDC R11, c[0x0][0x608] ;  /* 0x00018200ff0b7b82 */ /* 0x000ea20000000800 */
[----:B------:R-:W-:-:S04]  /*0b60*/  IMAD.WIDE.U32 R8, R5, R26, R16 ;  /* 0x0000001a05087225 */ /* 0x000fc800078e0010 */
[----:B------:R-:W-:-:S03]  /*0b70*/  IMAD R5, R5, R27, R0 ;  /* 0x0000001b05057224 */ /* 0x000fc600078e0200 */
[----:B------:R-:W3:Y:S01]  /*0b80*/  LDC R12, c[0x0][0x658] ;  /* 0x00019600ff0c7b82 */ /* 0x000ee20000000800 */
[----:B0-----:R-:W-:Y:S01]  /*0b90*/  ISETP.NE.U32.AND P0, PT, R24, RZ, PT ;  /* 0x000000ff1800720c */ /* 0x001fe20003f05070 */
[----:B------:R-:W-:Y:S02]  /*0ba0*/  IMAD.IADD R5, R9, 0x1, R5 ;  /* 0x0000000109057824 */ /* 0x000fe400078e0205 */
[----:B------:R-:W-:Y:S01]  /*0bb0*/  IMAD.MOV.U32 R9, RZ, RZ, -0x1 ;  /* 0xffffffffff097424 */ /* 0x000fe200078e00ff */
[----:B------:R-:W-:-:S03]  /*0bc0*/  ISETP.NE.AND.EX P0, PT, R25, RZ, PT, P0 ;  /* 0x000000ff1900720c */ /* 0x000fc60003f05300 */
[----:B------:R-:W0:Y:S01]  /*0bd0*/  LDC R15, c[0x0][0x600] ;  /* 0x00018000ff0f7b82 */ /* 0x000e220000000800 */
[-CC-:B-1----:R-:W-:Y:S02]  /*0be0*/  SHF.R.U64 R13, R8, R6.reuse, R5.reuse ;  /* 0x00000006080d7219 */ /* 0x182fe40000001205 */
[----:B------:R-:W-:-:S05]  /*0bf0*/  SHF.R.U32.HI R0, RZ, R6, R5 ;  /* 0x00000006ff007219 */ /* 0x000fca0000011605 */
[----:B------:R-:W1:Y:S01]  /*0c00*/  LDC R14, c[0x0][0x648] ;  /* 0x00019200ff0e7b82 */ /* 0x000e620000000800 */
[-CC-:B--2---:R-:W-:Y:S02]  /*0c10*/  SHF.R.U64 R27, R13, R11.reuse, R0.reuse ;  /* 0x0000000b0d1b7219 */ /* 0x184fe40000001200 */
[----:B------:R-:W-:-:S05]  /*0c20*/  SHF.R.U32.HI R5, RZ, R11, R0 ;  /* 0x0000000bff057219 */ /* 0x000fca0000011600 */
[----:B------:R-:W2:Y:S01]  /*0c30*/  LDC R20, c[0x0][0x638] ;  /* 0x00018e00ff147b82 */ /* 0x000ea20000000800 */
[-CC-:B---3--:R-:W-:Y:S02]  /*0c40*/  SHF.R.U64 R26, R27, R12.reuse, R5.reuse ;  /* 0x0000000c1b1a7219 */ /* 0x188fe40000001205 */
[-C--:B------:R-:W-:Y:S02]  /*0c50*/  SHF.L.U32 R0, R9, R12.reuse, RZ ;  /* 0x0000000c09007219 */ /* 0x080fe400000006ff */
[----:B------:R-:W-:Y:S01]  /*0c60*/  SHF.R.U32.HI R5, RZ, R12, R5 ;  /* 0x0000000cff057219 */ /* 0x000fe20000011605 */
[----:B------:R-:W-:Y:S01]  /*0c70*/  IMAD.MOV.U32 R4, RZ, RZ, R26 ;  /* 0x000000ffff047224 */ /* 0x000fe200078e001a */
[----:B------:R-:W-:Y:S01]  /*0c80*/  LOP3.LUT R10, RZ, R0, RZ, 0x33, !PT ;  /* 0x00000000ff0a7212 */ /* 0x000fe200078e33ff */
[----:B------:R-:W3:Y:S01]  /*0c90*/  LDC R23, c[0x0][0x610] ;  /* 0x00018400ff177b82 */ /* 0x000ee20000000800 */
[----:B------:R-:W-:Y:S05]  /*0ca0*/  @!P0 BRA `(.L_x_10) ;  /* 0x0000000000288947 */ /* 0x000fea0003800000 */
[----:B------:R-:W4:Y:S02]  /*0cb0*/  LDC R9, c[0x0][0x64c] ;  /* 0x00019300ff097b82 */ /* 0x000f240000000800 */
[----:B----4-:R-:W-:-:S05]  /*0cc0*/  IADD3 R9, P0, R26, R9, RZ ;  /* 0x000000091a097210 */ /* 0x010fca0007f1e0ff */
        /* <DEDUP_REMOVED lines=8> */
.L_x_10:
[----:B-1----:R-:W-:Y:S01]  /*0d50*/  SHF.R.U64 R4, R4, R14, R5 ;  /* 0x0000000e04047219 */ /* 0x002fe20000001205 */
[----:B0-----:R-:W-:Y:S01]  /*0d60*/  VIADD R6, R15, 0xffffffff ;  /* 0xffffffff0f067836 */ /* 0x001fe20000000000 */
[----:B------:R-:W-:Y:S02]  /*0d70*/  SHF.L.U32 R0, R21, R12, RZ ;  /* 0x0000000c15007219 */ /* 0x000fe400000006ff */
[----:B------:R-:W-:Y:S01]  /*0d80*/  LOP3.LUT R5, R27, R10, RZ, 0xc0, !PT ;  /* 0x0000000a1b057212 */ /* 0x000fe200078ec0ff */
[----:B------:R-:W-:Y:S01]  /*0d90*/  IMAD.MOV R7, RZ, RZ, -R4 ;  /* 0x000000ffff077224 */ /* 0x000fe200078e0a04 */
[----:B------:R-:W-:Y:S02]  /*0da0*/  SEL R3, R3, R30, !P1 ;  /* 0x0000001e03037207 */ /* 0x000fe40004800000 */
[----:B------:R-:W-:Y:S01]  /*0db0*/  LOP3.LUT R6, R13, R6, RZ, 0xc0, !PT ;  /* 0x000000060d067212 */ /* 0x000fe200078ec0ff */
[----:B------:R-:W-:Y:S02]  /*0dc0*/  IMAD R4, R0, R4, R5 ;  /* 0x0000000400047224 */ /* 0x000fe400078e0205 */
[----:B--2---:R-:W-:-:S02]  /*0dd0*/  IMAD R0, R7, R20, R26 ;  /* 0x0000001407007224 */ /* 0x004fc400078e021a */
[----:B---3--:R-:W-:Y:S02]  /*0de0*/  IMAD R3, R4, R23, R3 ;  /* 0x0000001704037224 */ /* 0x008fe400078e0203 */
[----:B------:R-:W-:Y:S02]  /*0df0*/  IMAD R90, R0, R15, R6 ;  /* 0x0000000f005a7224 */ /* 0x000fe400078e0206 */
[----:B------:R-:W-:Y:S02]  /*0e00*/  IMAD.MOV.U32 R4, RZ, RZ, 0x1 ;  /* 0x00000001ff047424 */ /* 0x000fe400078e00ff */
[----:B------:R-:W-:Y:S01]  /*0e10*/  IMAD.MOV.U32 R23, RZ, RZ, R28 ;  /* 0x000000ffff177224 */ /* 0x000fe200078e001c */
[----:B------:R-:W-:Y:S02]  /*0e20*/  SEL R91, R90, R3, !P1 ;  /* 0x000000035a5b7207 */ /* 0x000fe40004800000 */
[----:B------:R-:W-:Y:S02]  /*0e30*/  PRMT R0, R4, 0x7610, R0 ;  /* 0x0000761004007816 */ /* 0x000fe40000000000 */
[----:B------:R-:W-:-:S07]  /*0e40*/  SEL R90, R3, R90, !P1 ;  /* 0x0000005a035a7207 */ /* 0x000fce0004800000 */
.L_x_8:
[----:B------:R-:W-:-:S08]  /*0e50*/  NOP ;  /* 0x0000000000007918 */ /* 0x000fd00000000000 */
[----:B------:R-:W0:Y:S02]  /*0e60*/  USETMAXREG.TRY_ALLOC.CTAPOOL UP0, 0xe8 ;  /* 0x000000e8000079c8 */ /* 0x000e240008000600 */
[----:B0-----:R-:W-:-:S13]  /*0e70*/  PLOP3.LUT P0, PT, PT, PT, UP0, 0x80, 0x0 ;  /* 0x000000000000781c */ /* 0x001fda0003f0f008 */
[----:B------:R-:W-:Y:S05]  /*0e80*/  @!P0 BRA `(.L_x_8) ;  /* 0xfffffffc00f08947 */ /* 0x000fea000383ffff */
[----:B------:R-:W-:Y:S01]  /*0e90*/  ULDC.64 UR4, c[0x0][0x598] ;  /* 0x0001660000047ab9 */ /* 0x000fe20000000a00 */
[----:B------:R-:W-:Y:S01]  /*0ea0*/  ULDC.64 UR36, c[0x0][0x208] ;  /* 0x0000820000247ab9 */ /* 0x000fe20000000a00 */
[----:B------:R-:W-:-:S04]  /*0eb0*/  ISETP.NE.U32.AND P0, PT, RZ, UR4, PT ;  /* 0x00000004ff007c0c */ /* 0x000fc8000bf05070 */
[----:B------:R-:W-:-:S13]  /*0ec0*/  ISETP.NE.AND.EX P0, PT, RZ, UR5, PT, P0 ;  /* 0x00000005ff007c0c */ /* 0x000fda000bf05300 */
[----:B------:R-:W-:Y:S05]  /*0ed0*/  @!P0 BRA `(.L_x_11) ;  /* 0x00000000001c8947 */ /* 0x000fea0003800000 */
[----:B------:R-:W0:Y:S02]  /*0ee0*/  LDC.64 R4, c[0x0][0x598] ;  /* 0x00016600ff047b82 */ /* 0x000e240000000a00 */
[----:B0-----:R-:W2:Y:S02]  /*0ef0*/  LDG.E.64 R4, desc[UR36][R4.64] ;  /* 0x0000002404047981 */ /* 0x001ea4000c1e1b00 */
[----:B--2---:R-:W-:-:S04]  /*0f00*/  ISETP.NE.U32.AND P0, PT, R4, RZ, PT ;  /* 0x000000ff0400720c */ /* 0x004fc80003f05070 */
[----:B------:R-:W-:-:S13]  /*0f10*/  ISETP.NE.AND.EX P0, PT, R5, RZ, PT, P0 ;  /* 0x000000ff0500720c */ /* 0x000fda0003f05300 */
[----:B------:R-:W-:Y:S05]  /*0f20*/  @!P0 BRA `(.L_x_11) ;  /* 0x0000000000088947 */ /* 0x000fea0003800000 */
[----:B------:R0:W5:Y:S01]  /*0f30*/  LD.E R88, desc[UR36][R4.64] ;  /* 0x0000002404587980 */ /* 0x000162000c101900 */
[----:B------:R-:W-:Y:S05]  /*0f40*/  BRA `(.L_x_12) ;  /* 0x0000000000247947 */ /* 0x000fea0003800000 */
.L_x_11:
[----:B------:R-:W-:Y:S02]  /*0f50*/  ULDC.64 UR4, c[0x0][0x588] ;  /* 0x0001620000047ab9 */ /* 0x000fe40000000a00 */
[----:B------:R-:W-:-:S04]  /*0f60*/  ISETP.NE.U32.AND P0, PT, RZ, UR4, PT ;  /* 0x00000004ff007c0c */ /* 0x000fc8000bf05070 */
[----:B------:R-:W-:-:S13]  /*0f70*/  ISETP.NE.AND.EX P0, PT, RZ, UR5, PT, P0 ;  /* 0x00000005ff007c0c */ /* 0x000fda000bf05300 */
[----:B------:R-:W-:Y:S05]  /*0f80*/  @!P0 BRA `(.L_x_13) ;  /* 0x00000000000c8947 */ /* 0x000fea0003800000 */
[----:B------:R-:W0:Y:S02]  /*0f90*/  LDC.64 R88, c[0x0][0x588] ;  /* 0x00016200ff587b82 */ /* 0x000e240000000a00 */
[----:B0-----:R1:W5:Y:S01]  /*0fa0*/  LDG.E R88, desc[UR36][R88.64] ;  /* 0x0000002458587981 */ /* 0x001362000c1e1900 */
[----:B------:R-:W-:Y:S05]  /*0fb0*/  BRA `(.L_x_12) ;  /* 0x0000000000087947 */ /* 0x000fea0003800000 */
.L_x_13:
[----:B------:R-:W-:Y:S02]  /*0fc0*/  ULDC UR4, c[0x0][0x580] ;  /* 0x0001600000047ab9 */ /* 0x000fe40000000800 */
[----:B------:R-:W-:-:S07]  /*0fd0*/  MOV R88, UR4 ;  /* 0x0000000400587c02 */ /* 0x000fce0008000f00 */
.L_x_12:
[----:B------:R-:W-:Y:S02]  /*0fe0*/  ULDC.64 UR4, c[0x0][0x5a0] ;  /* 0x0001680000047ab9 */ /* 0x000fe40000000a00 */
[----:B------:R-:W-:-:S04]  /*0ff0*/  ISETP.NE.U32.AND P0, PT, RZ, UR4, PT ;  /* 0x00000004ff007c0c */ /* 0x000fc8000bf05070 */
[----:B------:R-:W-:-:S13]  /*1000*/  ISETP.NE.AND.EX P0, PT, RZ, UR5, PT, P0 ;  /* 0x00000005ff007c0c */ /* 0x000fda000bf05300 */
[----:B------:R-:W-:Y:S05]  /*1010*/  @!P0 BRA `(.L_x_14) ;  /* 0x00000000001c8947 */ /* 0x000fea0003800000 */
[----:B0-----:R-:W0:Y:S02]  /*1020*/  LDC.64 R4, c[0x0][0x5a0] ;  /* 0x00016800ff047b82 */ /* 0x001e240000000a00 */
[----:B0-----:R-:W2:Y:S02]  /*1030*/  LDG.E.64 R4, desc[UR36][R4.64] ;  /* 0x0000002404047981 */ /* 0x001ea4000c1e1b00 */
[----:B--2---:R-:W-:-:S04]  /*1040*/  ISETP.NE.U32.AND P0, PT, R4, RZ, PT ;  /* 0x000000ff0400720c */ /* 0x004fc80003f05070 */
[----:B------:R-:W-:-:S13]  /*1050*/  ISETP.NE.AND.EX P0, PT, R5, RZ, PT, P0 ;  /* 0x000000ff0500720c */ /* 0x000fda0003f05300 */
[----:B------:R-:W-:Y:S05]  /*1060*/  @!P0 BRA `(.L_x_14) ;  /* 0x0000000000088947 */ /* 0x000fea0003800000 */
[----:B-1----:R0:W5:Y:S01]  /*1070*/  LD.E R89, desc[UR36][R4.64] ;  /* 0x0000002404597980 */ /* 0x002162000c101900 */
[----:B------:R-:W-:Y:S05]  /*1080*/  BRA `(.L_x_15) ;  /* 0x0000000000247947 */ /* 0x000fea0003800000 */
.L_x_14:
[----:B------:R-:W-:Y:S02]  /*1090*/  ULDC.64 UR4, c[0x0][0x590] ;  /* 0x0001640000047ab9 */ /* 0x000fe40000000a00 */
[----:B------:R-:W-:-:S04]  /*10a0*/  ISETP.NE.U32.AND P0, PT, RZ, UR4, PT ;  /* 0x00000004ff007c0c */ /* 0x000fc8000bf05070 */
[----:B------:R-:W-:-:S13]  /*10b0*/  ISETP.NE.AND.EX P0, PT, RZ, UR5, PT, P0 ;  /* 0x00000005ff007c0c */ /* 0x000fda000bf05300 */
[----:B------:R-:W-:Y:S05]  /*10c0*/  @!P0 BRA `(.L_x_16) ;  /* 0x00000000000c8947 */ /* 0x000fea0003800000 */
[----:B0-----:R-:W1:Y:S02]  /*10d0*/  LDC.64 R4, c[0x0][0x590] ;  /* 0x00016400ff047b82 */ /* 0x001e640000000a00 */
[----:B-1----:R1:W5:Y:S01]  /*10e0*/  LDG.E R89, desc[UR36][R4.64] ;  /* 0x0000002404597981 */ /* 0x002362000c1e1900 */
[----:B------:R-:W-:Y:S05]  /*10f0*/  BRA `(.L_x_15) ;  /* 0x0000000000087947 */ /* 0x000fea0003800000 */
.L_x_16:
[----:B------:R-:W-:Y:S02]  /*1100*/  ULDC UR4, c[0x0][0x584] ;  /* 0x0001610000047ab9 */ /* 0x000fe40000000800 */
[----:B-1----:R-:W-:-:S07]  /*1110*/  IMAD.U32 R89, RZ, RZ, UR4 ;  /* 0x00000004ff597e24 */ /* 0x002fce000f8e00ff */
.L_x_15:
[----:B------:R-:W-:-:S13]  /*1120*/  LOP3.LUT P0, RZ, R0, 0xff, RZ, 0xc0, !PT ;  /* 0x000000ff00ff7812 */ /* 0x000fda000780c0ff */
[----:B------:R-:W-:Y:S05]  /*1130*/  @!P0 EXIT ;  /* 0x000000000000894d */ /* 0x000fea0003800000 */
[----:B------:R-:W-:Y:S01]  /*1140*/  ULDC UR4, c[0x0][0x28c] ;  /* 0x0000a30000047ab9 */ /* 0x000fe20000000800 */
[----:B------:R-:W-:Y:S01]  /*1150*/  LOP3.LUT R103, R19, 0x1, RZ, 0xfc, !PT ;  /* 0x0000000113677812 */ /* 0x000fe200078efcff */
[----:B------:R-:W-:Y:S01]  /*1160*/  UIADD3 UR4, UR4, 0x1f, URZ ;  /* 0x0000001f04047890 */ /* 0x000fe2000fffe03f */
[----:B------:R-:W-:Y:S01]  /*1170*/  UMOV UR38, URZ ;  /* 0x0000003f00267c82 */ /* 0x000fe20008000000 */
[----:B------:R-:W-:Y:S02]  /*1180*/  UMOV UR39, URZ ;  /* 0x0000003f00277c82 */ /* 0x000fe40008000000 */
[----:B------:R-:W-:-:S04]  /*1190*/  USHF.R.S32.HI UR5, URZ, 0x1f, UR4 ;  /* 0x0000001f3f057899 */ /* 0x000fc80008011404 */
[----:B------:R-:W-:-:S04]  /*11a0*/  ULEA.HI UR5, UR5, UR4, URZ, 0x5 ;  /* 0x0000000405057291 */ /* 0x000fc8000f8f283f */
[----:B------:R-:W-:-:S12]  /*11b0*/  USHF.R.S32.HI UR40, URZ, 0x5, UR5 ;  /* 0x000000053f287899 */ /* 0x000fd80008011405 */
.L_x_162:
[----:B------:R-:W-:Y:S01]  /*11c0*/  LOP3.LUT R0, R18, 0x80, RZ, 0xc0, !PT ;  /* 0x0000008012007812 */ /* 0x000fe200078ec0ff */
[----:B------:R-:W2:Y:S01]  /*11d0*/  S2UR UR7, SR_CgaCtaId ;  /* 0x00000000000779c3 */ /* 0x000ea20000008800 */
[----:B------:R-:W-:Y:S02]  /*11e0*/  UMOV UR6, 0x400 ;  /* 0x0000040000067882 */ /* 0x000fe40000000000 */
[----:B------:R-:W-:-:S06]  /*11f0*/  SHF.R.U32.HI R0, RZ, 0x7, R0 ;  /* 0x00000007ff007819 */ /* 0x000fcc0000011600 */
[----:B---3--:R-:W3:Y:S01]  /*1200*/  SHFL.IDX PT, R0, R0, RZ, 0x1f ;  /* 0x00001fff00007589 */ /* 0x008ee200000e0000 */
[----:B--2---:R-:W-:Y:S01]  /*1210*/  ULEA UR6, UR7, UR6, 0x18 ;  /* 0x0000000607067291 */ /* 0x004fe2000f8ec03f */
[----:B---3--:R-:W-:-:S13]  /*1220*/  R2UR UR4, R0 ;  /* 0x00000000000472ca */ /* 0x008fda00000e0000 */
[----:B------:R-:W-:-:S04]  /*1230*/  ULEA.HI UR5, UR4, UR4, URZ, 0x1 ;  /* 0x0000000404057291 */ /* 0x000fc8000f8f083f */
[----:B------:R-:W-:-:S04]  /*1240*/  ULOP3.LUT UR5, UR5, 0x7fffe, URZ, 0xc0, !UPT ;  /* 0x0007fffe05057892 */ /* 0x000fc8000f8ec03f */
[----:B------:R-:W-:-:S03]  /*1250*/  UIADD3 UR5, UR4, -UR5, URZ ;  /* 0x8000000504057290 */ /* 0x000fc6000fffe03f */
[----:B------:R-:W-:Y:S01]  /*1260*/  ULDC UR4, c[0x0][0x28c] ;  /* 0x0000a30000047ab9 */ /* 0x000fe20000000800 */
[----:B------:R-:W-:Y:S01]  /*1270*/  ULEA UR5, UR5, UR6, 0xd ;  /* 0x0000000605057291 */ /* 0x000fe2000f8e683f */
[----:B------:R-:W-:-:S03]  /*1280*/  ISETP.LT.AND P0, PT, RZ, UR4, PT ;  /* 0x00000004ff007c0c */ /* 0x000fc6000bf01270 */
[----:B------:R-:W-:-:S04]  /*1290*/  UIADD3 UR5, UR5, 0x100, URZ ;  /* 0x0000010005057890 */ /* 0x000fc8000fffe03f */
[----:B------:R-:W-:-:S04]  /*12a0*/  USHF.R.U32.HI UR5, URZ, 0x4, UR5 ;  /* 0x000000043f057899 */ /* 0x000fc80008011605 */
[----:B------:R-:W-:Y:S02]  /*12b0*/  ULOP3.LUT UR41, UR5, 0x3fff, URZ, 0xc0, !UPT ;  /* 0x00003fff05297892 */ /* 0x000fe4000f8ec03f */
[----:B01--4-:R-:W-:Y:S10]  /*12c0*/  @P0 BRA `(.L_x_17) ;  /* 0x0000000000400947 */ /* 0x013ff40003800000 */
[----:B------:R-:W-:Y:S01]  /*12d0*/  MOV R0, 0x0 ;  /* 0x0000000000007802 */ /* 0x000fe20000000f00 */
[----:B------:R-:W-:Y:S01]  /*12e0*/  ULDC.64 UR4, c[0x4][0x68] ;  /* 0x01001a0000047ab9 */ /* 0x000fe20000000a00 */
[----:B------:R-:W-:Y:S01]  /*12f0*/  ULDC.64 UR6, c[0x4][0x8] ;  /* 0x0100020000067ab9 */ /* 0x000fe20000000a00 */
[----:B01----:R-:W-:Y:S01]  /*1300*/  IMAD.U32 R4, RZ, RZ, UR4 ;  /* 0x00000004ff047e24 */ /* 0x003fe2000f8e00ff */
[----:B------:R0:W1:Y:S01]  /*1310*/  LDC.64 R14, c[0x4][R0] ;  /* 0x01000000000e7b82 */ /* 0x0000620000000a00 */
[----:B------:R-:W-:Y:S01]  /*1320*/  IMAD.U32 R5, RZ, RZ, UR5 ;  /* 0x00000005ff057e24 */ /* 0x000fe2000f8e00ff */
[----:B------:R-:W-:Y:S01]  /*1330*/  ULDC.64 UR4, c[0x4][0x70] ;  /* 0x01001c0000047ab9 */ /* 0x000fe20000000a00 */
[----:B------:R-:W-:Y:S01]  /*1340*/  IMAD.U32 R10, RZ, RZ, UR6 ;  /* 0x00000006ff0a7e24 */ /* 0x000fe2000f8e00ff */
[----:B------:R-:W-:Y:S01]  /*1350*/  MOV R12, 0x1 ;  /* 0x00000001000c7802 */ /* 0x000fe20000000f00 */
[----:B------:R-:W-:Y:S02]  /*1360*/  IMAD.U32 R6, RZ, RZ, UR4 ;  /* 0x00000004ff067e24 */ /* 0x000fe4000f8e00ff */
[----:B------:R-:W-:-:S02]  /*1370*/  IMAD.U32 R7, RZ, RZ, UR5 ;  /* 0x00000005ff077e24 */ /* 0x000fc4000f8e00ff */
[----:B------:R-:W-:Y:S02]  /*1380*/  IMAD.U32 R11, RZ, RZ, UR7 ;  /* 0x00000007ff0b7e24 */ /* 0x000fe4000f8e00ff */
[----:B------:R-:W-:Y:S02]  /*1390*/  IMAD.MOV.U32 R8, RZ, RZ, 0x1e1 ;  /* 0x000001e1ff087424 */ /* 0x000fe400078e00ff */
[----:B0-----:R-:W-:-:S07]  /*13a0*/  IMAD.MOV.U32 R13, RZ, RZ, RZ ;  /* 0x000000ffff0d7224 */ /* 0x001fce00078e00ff */
[----:B------:R-:W-:-:S07]  /*13b0*/  LEPC R20, `(.L_x_17) ;  /* 0x000000001014794e */ /* 0x000fce0000000000 */
[----:B-1---5:R-:W-:Y:S05]  /*13c0*/  CALL.ABS.NOINC R14 ;  /* 0x000000000e007343 */ /* 0x022fea0003c00000 */
.L_x_17:
[----:B------:R-:W-:-:S13]  /*13d0*/  ISETP.NE.AND P0, PT, R103, 0x3, PT ;  /* 0x000000036700780c */ /* 0x000fda0003f05270 */
[----:B------:R-:W-:Y:S05]  /*13e0*/  @!P0 BRA `(.L_x_18) ;  /* 0x0000000000048947 */ /* 0x000fea0003800000 */
[----:B------:R-:W-:Y:S01]  /*13f0*/  BPT.TRAP 0x1 ;  /* 0x000000040000795c */ /* 0x000fe20000300000 */
.L_x_18:
[----:B------:R-:W2:Y:S01]  /*1400*/  S2UR UR5, SR_CgaCtaId ;  /* 0x00000000000579c3 */ /* 0x000ea20000008800 */
[----:B------:R-:W-:Y:S01]  /*1410*/  UMOV UR4, 0x400 ;  /* 0x0000040000047882 */ /* 0x000fe20000000000 */
[----:B------:R-:W-:Y:S02]  /*1420*/  IMAD.U32 R0, RZ, RZ, UR38 ;  /* 0x00000026ff007e24 */ /* 0x000fe4000f8e00ff */
[----:B------:R-:W-:-:S03]  /*1430*/  IMAD.U32 R3, RZ, RZ, UR39 ;  /* 0x00000027ff037e24 */ /* 0x000fc6000f8e00ff */
[----:B------:R-:W-:Y:S01]  /*1440*/  SHF.L.U32 R0, R0, 0x1f, RZ ;  /* 0x0000001f00007819 */ /* 0x000fe200000006ff */
[----:B--2---:R-:W-:-:S06]  /*1450*/  ULEA UR4, UR5, UR4, 0x18 ;  /* 0x0000000405047291 */ /* 0x004fcc000f8ec03f */
[----:B------:R-:W-:-:S04]  /*1460*/  IMAD.U32 R6, RZ, RZ, UR4 ;  /* 0x00000004ff067e24 */ /* 0x000fc8000f8e00ff */
[----:B------:R-:W-:-:S04]  /*1470*/  IMAD R3, R3, 0x8, R6 ;  /* 0x0000000803037824 */ /* 0x000fc800078e0206 */
[----:B------:R2:W3:Y:S01]  /*1480*/  SYNCS.PHASECHK.TRANS64.TRYWAIT P1, [R3+URZ], R0 ;  /* 0x00000000030075a7 */ /* 0x0004e2000802017f */
[----:B------:R-:W-:Y:S05]  /*1490*/  @!P0 BRA `(.L_x_19) ;  /* 0x0000000000048947 */ /* 0x000fea0003800000 */
[----:B------:R-:W-:Y:S01]  /*14a0*/  BPT.TRAP 0x1 ;  /* 0x000000040000795c */ /* 0x000fe20000300000 */
.L_x_19:
[----:B---3--:R-:W-:Y:S05]  /*14b0*/  @P1 BRA `(.L_x_20) ;  /* 0x0000000000081947 */ /* 0x008fea0003800000 */
[----:B------:R-:W3:Y:S02]  /*14c0*/  SYNCS.PHASECHK.TRANS64.TRYWAIT P1, [R3+URZ], R0 ;  /* 0x00000000030075a7 */ /* 0x000ee4000802017f */
[----:B---3--:R-:W-:Y:S05]  /*14d0*/  @!P1 BRA `(.L_x_21) ;  /* 0x0000006400d49947 */ /* 0x008fea0003800000 */
.L_x_20:
[----:B------:R-:W-:-:S04]  /*14e0*/  UISETP.LT.AND UP0, UPT, UR40, 0x1, UPT ;  /* 0x000000012800788c */ /* 0x000fc8000bf01270 */
[----:B------:R-:W-:-:S06]  /*14f0*/  USEL UR4, UR40, 0x1, UP0 ;  /* 0x0000000128047887 */ /* 0x000fcc0008000000 */
[----:B--23--:R-:W-:Y:S01]  /*1500*/  IMAD.U32 R0, RZ, RZ, UR4 ;  /* 0x00000004ff007e24 */ /* 0x00cfe2000f8e00ff */
[----:B------:R-:W-:Y:S05]  /*1510*/  WARPSYNC.ALL ;  /* 0x0000000000007948 */ /* 0x000fea0003800000 */
[----:B------:R-:W-:-:S04]  /*1520*/  IADD3 R0, -R0, UR40, RZ ;  /* 0x0000002800007c10 */ /* 0x000fc8000fffe1ff */
[----:B------:R-:W-:Y:S02]  /*1530*/  ISETP.GE.AND P1, PT, R0, 0x1, PT ;  /* 0x000000010000780c */ /* 0x000fe40003f26270 */
[----:B------:R-:W-:Y:S01]  /*1540*/  R2UR UR4, R6 ;  /* 0x00000000060472ca */ /* 0x000fe200000e0000 */
[----:B------:R-:W-:Y:S01]  /*1550*/  WARPGROUP.ARRIVE ;  /* 0x00000000000079c5 */ /* 0x000fe20000000000 */
[----:B------:R-:W-:Y:S01]  /*1560*/  UMOV UR9, 0x40000040 ;  /* 0x4000004000097882 */ /* 0x000fe20000000000 */
[----:B------:R-:W-:-:S10]  /*1570*/  UMOV UR11, 0x40000040 ;  /* 0x40000040000b7882 */ /* 0x000fd40000000000 */
[----:B------:R-:W-:-:S04]  /*1580*/  UIADD3 UR4, UR4, 0x28100, URZ ;  /* 0x0002810004047890 */ /* 0x000fc8000fffe03f */
[----:B------:R-:W-:-:S04]  /*1590*/  USHF.R.U32.HI UR4, URZ, 0x4, UR4 ;  /* 0x000000043f047899 */ /* 0x000fc80008011604 */
[----:B------:R-:W-:Y:S02]  /*15a0*/  ULOP3.LUT UR5, UR4, 0x3fff, URZ, 0xc0, !UPT ;  /* 0x00003fff04057892 */ /* 0x000fe4000f8ec03f */
[----:B------:R-:W-:Y:S02]  /*15b0*/  ULOP3.LUT UR4, UR41, 0x10000, URZ, 0xfc, !UPT ;  /* 0x0001000029047892 */ /* 0x000fe4000f8efc3f */
[----:B------:R-:W-:Y:S02]  /*15c0*/  ULOP3.LUT UR5, UR5, 0x10000, URZ, 0xfc, !UPT ;  /* 0x0001000005057892 */ /* 0x000fe4000f8efc3f */
[----:B------:R-:W-:Y:S02]  /*15d0*/  ULEA UR7, UR39, UR4, 0xb ;  /* 0x0000000427077291 */ /* 0x000fe4000f8e583f */
[----:B------:R-:W-:Y:S02]  /*15e0*/  ULEA UR6, UR39, UR5, 0x9 ;  /* 0x0000000527067291 */ /* 0x000fe4000f8e483f */
[----:B------:R-:W-:-:S03]  /*15f0*/  UIADD3 UR12, UR7, 0x400, URZ ;  /* 0x00000400070c7890 */ /* 0x000fc6000fffe03f */
[----:B------:R-:W-:Y:S02]  /*1600*/  UMOV UR8, UR7 ;  /* 0x0000000700087c82 */ /* 0x000fe40008000000 */
[----:B------:R-:W-:Y:S02]  /*1610*/  UMOV UR10, UR6 ;  /* 0x00000006000a7c82 */ /* 0x000fe40008000000 */
[----:B------:R-:W-:Y:S01]  /*1620*/  HGMMA.64x64x8.F32.TF32 R56, gdesc[UR8], RZ, !UPT, gsb0 ;  /* 0x04e00000083879f0 */ /* 0x000fe2000c0028ff */
[----:B------:R-:W-:Y:S01]  /*1630*/  UMOV UR8, UR12 ;  /* 0x0000000c00087c82 */ /* 0x000fe20008000000 */
[----:B------:R-:W-:Y:S01]  /*1640*/  UMOV UR9, 0x40000040 ;  /* 0x4000004000097882 */ /* 0x000fe20000000000 */
[----:B------:R-:W-:Y:S01]  /*1650*/  UIADD3 UR12, UR7, 0x402, URZ ;  /* 0x00000402070c7890 */ /* 0x000fe2000fffe03f */
[----:B------:R-:W-:Y:S02]  /*1660*/  WARPGROUP.DEPBAR.LE gsb0, 0x0 ;  /* 0x00008000000079c5 */ /* 0x000fe40000010000 */
[----:B------:R-:W-:-:S06]  /*1670*/  WARPGROUP.ARRIVE ;  /* 0x00000000000079c5 */ /* 0x000fcc0000000000 */
[----:B------:R-:W-:Y:S01]  /*1680*/  HGMMA.64x64x8.F32.TF32 R24, gdesc[UR8], RZ, !UPT, gsb0 ;  /* 0x04e00000081879f0 */ /* 0x000fe2000c0028ff */
[----:B------:R-:W-:Y:S02]  /*1690*/  UIADD3 UR8, UR7, 0x2, URZ ;  /* 0x0000000207087890 */ /* 0x000fe4000fffe03f */
[----:B------:R-:W-:Y:S01]  /*16a0*/  UIADD3 UR10, UR6, 0x2, URZ ;  /* 0x00000002060a7890 */ /* 0x000fe2000fffe03f */
[----:B------:R-:W-:Y:S01]  /*16b0*/  UMOV UR9, 0x40000040 ;  /* 0x4000004000097882 */ /* 0x000fe20000000000 */
[----:B------:R-:W-:Y:S01]  /*16c0*/  UMOV UR11, 0x40000040 ;  /* 0x40000040000b7882 */ /* 0x000fe20000000000 */
[----:B------:R-:W-:Y:S02]  /*16d0*/  WARPGROUP.DEPBAR.LE gsb0, 0x0 ;  /* 0x00008000000079c5 */ /* 0x000fe40000010000 */
[----:B------:R-:W-:-:S06]  /*16e0*/  WARPGROUP.ARRIVE ;  /* 0x00000000000079c5 */ /* 0x000fcc0000000000 */
[----:B------:R-:W-:Y:S01]  /*16f0*/  HGMMA.64x64x8.F32.TF32 R56, gdesc[UR8], R56, gsb0 ;  /* 0x04e00000083879f0 */ /* 0x000fe20008002838 */
[----:B------:R-:W-:Y:S01]  /*1700*/  UMOV UR8, UR12 ;  /* 0x0000000c00087c82 */ /* 0x000fe20008000000 */
[----:B------:R-:W-:Y:S01]  /*1710*/  UMOV UR9, 0x40000040 ;  /* 0x4000004000097882 */ /* 0x000fe20000000000 */
[----:B------:R-:W-:Y:S01]  /*1720*/  UIADD3 UR12, UR7, 0x404, URZ ;  /* 0x00000404070c7890 */ /* 0x000fe2000fffe03f */
[----:B------:R-:W-:Y:S02]  /*1730*/  WARPGROUP.DEPBAR.LE gsb0, 0x0 ;  /* 0x00008000000079c5 */ /* 0x000fe40000010000 */
[----:B------:R-:W-:-:S06]  /*1740*/  WARPGROUP.ARRIVE ;  /* 0x00000000000079c5 */ /* 0x000fcc0000000000 */
[----:B------:R-:W-:Y:S01]  /*1750*/  HGMMA.64x64x8.F32.TF32 R24, gdesc[UR8], R24, gsb0 ;  /* 0x04e00000081879f0 */ /* 0x000fe20008002818 */
        /* <DEDUP_REMOVED lines=9> */
[----:B------:R-:W-:Y:S02]  /*17f0*/  WARPGROUP.DEPBAR.LE gsb0, 0x0 ;  /* 0x00008000000079c5 */ /* 0x000fe40000010000 */
[----:B------:R-:W-:-:S06]  /*1800*/  WARPGROUP.ARRIVE ;  /* 0x00000000000079c5 */ /* 0x000fcc0000000000 */
[----:B------:R-:W-:Y:S01]  /*1810*/  HGMMA.64x64x8.F32.TF32 R24, gdesc[UR8], R24, gsb0 ;  /* 0x04e00000081879f0 */ /* 0x000fe20008002818 */
[----:B------:R-:W-:Y:S02]  /*1820*/  UIADD3 UR8, UR7, 0x6, URZ ;  /* 0x0000000607087890 */ /* 0x000fe4000fffe03f */
[----:B------:R-:W-:Y:S01]  /*1830*/  UIADD3 UR10, UR6, 0x6, URZ ;  /* 0x00000006060a7890 */ /* 0x000fe2000fffe03f */
[----:B------:R-:W-:Y:S01]  /*1840*/  UMOV UR9, 0x40000040 ;  /* 0x4000004000097882 */ /* 0x000fe20000000000 */
[----:B------:R-:W-:Y:S01]  /*1850*/  UMOV UR11, 0x40000040 ;  /* 0x40000040000b7882 */ /* 0x000fe20000000000 */
[----:B------:R-:W-:Y:S01]  /*1860*/  UIADD3 UR7, UR7, 0x406, URZ ;  /* 0x0000040607077890 */ /* 0x000fe2000fffe03f */
[----:B------:R-:W-:Y:S02]  /*1870*/  WARPGROUP.DEPBAR.LE gsb0, 0x0 ;  /* 0x00008000000079c5 */ /* 0x000fe40000010000 */
[----:B------:R-:W-:-:S06]  /*1880*/  WARPGROUP.ARRIVE ;  /* 0x00000000000079c5 */ /* 0x000fcc0000000000 */
[----:B------:R-:W-:Y:S01]  /*1890*/  HGMMA.64x64x8.F32.TF32 R56, gdesc[UR8], R56, gsb0 ;  /* 0x04e00000083879f0 */ /* 0x000fe20008002838 */
[----:B------:R-:W-:Y:S01]  /*18a0*/  UMOV UR8, UR7 ;  /* 0x0000000700087c82 */ /* 0x000fe20008000000 */
[----:B------:R-:W-:Y:S01]  /*18b0*/  UMOV UR9, 0x40000040 ;  /* 0x4000004000097882 */ /* 0x000fe20000000000 */
[----:B------:R-:W-:Y:S02]  /*18c0*/  WARPGROUP.DEPBAR.LE gsb0, 0x0 ;  /* 0x00008000000079c5 */ /* 0x000fe40000010000 */
[----:B------:R-:W-:-:S06]  /*18d0*/  WARPGROUP.ARRIVE ;  /* 0x00000000000079c5 */ /* 0x000fcc0000000000 */
[----:B------:R-:W-:Y:S03]  /*18e0*/  HGMMA.64x64x8.F32.TF32 R24, gdesc[UR8], R24, gsb0 ;  /* 0x04e00000081879f0 */ /* 0x000fe60008002818 */
[----:B------:R-:W-:Y:S02]  /*18f0*/  WARPGROUP.DEPBAR.LE gsb0, 0x0 ;  /* 0x00008000000079c5 */ /* 0x000fe40000010000 */
[----:B------:R-:W-:Y:S05]  /*1900*/  @!P1 BRA `(.L_x_22) ;  /* 0x0000000400849947 */ /* 0x000fea0003800000 */
[----:B------:R-:W-:Y:S02]  /*1910*/  UIADD3 UR6, UR39, 0x1, URZ ;  /* 0x0000000127067890 */ /* 0x000fe4000fffe03f */
[----:B------:R-:W-:Y:S02]  /*1920*/  IMAD.U32 R3, RZ, RZ, UR39 ;  /* 0x00000027ff037e24 */ /* 0x000fe4000f8e00ff */
[----:B------:R-:W-:-:S04]  /*1930*/  UISETP.NE.AND UP0, UPT, UR6, 0x5, UPT ;  /* 0x000000050600788c */ /* 0x000fc8000bf05270 */
[----:B------:R-:W-:Y:S02]  /*1940*/  USEL UR7, URZ, 0x1, UP0 ;  /* 0x000000013f077887 */ /* 0x000fe40008000000 */
[----:B------:R-:W-:Y:S02]  /*1950*/  USEL UR6, UR6, URZ, UP0 ;  /* 0x0000003f06067287 */ /* 0x000fe40008000000 */
[----:B------:R-:W-:-:S06]  /*1960*/  ULOP3.LUT UR7, UR38, UR7, URZ, 0x3c, !UPT ;  /* 0x0000000726077292 */ /* 0x000fcc000f8e3c3f */
[----:B------:R-:W-:-:S07]  /*1970*/  IMAD.U32 R7, RZ, RZ, UR7 ;  /* 0x00000007ff077e24 */ /* 0x000fce000f8e00ff */
.L_x_29:
[----:B------:R-:W-:Y:S05]  /*1980*/  @!P0 BRA `(.L_x_23) ;  /* 0x0000000000048947 */ /* 0x000fea0003800000 */
[----:B------:R-:W-:Y:S01]  /*1990*/  BPT.TRAP 0x1 ;  /* 0x000000040000795c */ /* 0x000fe20000300000 */
.L_x_23:
[----:B------:R-:W2:Y:S01]  /*19a0*/  S2UR UR8, SR_CgaCtaId ;  /* 0x00000000000879c3 */ /* 0x000ea20000008800 */
[----:B------:R-:W-:Y:S01]  /*19b0*/  UMOV UR7, 0x400 ;  /* 0x0000040000077882 */ /* 0x000fe20000000000 */
[----:B01----:R-:W-:Y:S02]  /*19c0*/  MOV R5, UR6 ;  /* 0x0000000600057c02 */ /* 0x003fe40008000f00 */
[----:B------:R-:W-:Y:S01]  /*19d0*/  SHF.L.U32 R4, R7, 0x1f, RZ ;  /* 0x0000001f07047819 */ /* 0x000fe200000006ff */
[----:B--2---:R-:W-:-:S06]  /*19e0*/  ULEA UR7, UR8, UR7, 0x18 ;  /* 0x0000000708077291 */ /* 0x004fcc000f8ec03f */
[----:B------:R-:W-:-:S04]  /*19f0*/  IMAD.U32 R6, RZ, RZ, UR7 ;  /* 0x00000007ff067e24 */ /* 0x000fc8000f8e00ff */
[----:B------:R-:W-:-:S04]  /*1a00*/  IMAD R5, R5, 0x8, R6 ;  /* 0x0000000805057824 */ /* 0x000fc800078e0206 */
[----:B------:R0:W1:Y:S01]  /*1a10*/  SYNCS.PHASECHK.TRANS64.TRYWAIT P1, [R5+URZ], R4 ;  /* 0x00000004050075a7 */ /* 0x000062000802017f */
[----:B------:R-:W-:Y:S05]  /*1a20*/  @!P0 BRA `(.L_x_24) ;  /* 0x0000000000048947 */ /* 0x000fea0003800000 */
[----:B------:R-:W-:Y:S01]  /*1a30*/  BPT.TRAP 0x1 ;  /* 0x000000040000795c */ /* 0x000fe20000300000 */
.L_x_24:
[----:B-1----:R-:W-:Y:S05]  /*1a40*/  @P1 BRA `(.L_x_25) ;  /* 0x0000000000081947 */ /* 0x002fea0003800000 */
[----:B------:R-:W1:Y:S02]  /*1a50*/  SYNCS.PHASECHK.TRANS64.TRYWAIT P1, [R5+URZ], R4 ;  /* 0x00000004050075a7 */ /* 0x000e64000802017f */
[----:B-1----:R-:W-:Y:S05]  /*1a60*/  @!P1 BRA `(.L_x_26) ;  /* 0x0000006000849947 */ /* 0x002fea0003800000 */
.L_x_25:
[----:B------:R-:W-:Y:S01]  /*1a70*/  ULEA UR7, UR6, UR5, 0x9 ;  /* 0x0000000506077291 */ /* 0x000fe2000f8e483f */
[----:B------:R-:W-:Y:S01]  /*1a80*/  WARPGROUP.ARRIVE ;  /* 0x00000000000079c5 */ /* 0x000fe20000000000 */
[----:B------:R-:W-:Y:S01]  /*1a90*/  ULEA UR12, UR6, UR4, 0xb ;  /* 0x00000004060c7291 */ /* 0x000fe2000f8e583f */
[----:B------:R-:W-:Y:S01]  /*1aa0*/  UMOV UR11, 0x40000040 ;  /* 0x40000040000b7882 */ /* 0x000fe20000000000 */
[----:B------:R-:W-:Y:S02]  /*1ab0*/  UMOV UR9, 0x40000040 ;  /* 0x4000004000097882 */ /* 0x000fe40000000000 */
[----:B------:R-:W-:Y:S01]  /*1ac0*/  UIADD3 UR13, UR12, 0x400, URZ ;  /* 0x000004000c0d7890 */ /* 0x000fe2000fffe03f */
[----:B------:R-:W-:Y:S02]  /*1ad0*/  UMOV UR10, UR7 ;  /* 0x00000007000a7c82 */ /* 0x000fe40008000000 */
[----:B------:R-:W-:Y:S02]  /*1ae0*/  UMOV UR8, UR12 ;  /* 0x0000000c00087c82 */ /* 0x000fe40008000000 */
[----:B------:R-:W-:Y:S01]  /*1af0*/  HGMMA.64x64x8.F32.TF32 R56, gdesc[UR8], R56, gsb0 ;  /* 0x04e00000083879f0 */ /* 0x000fe20008002838 */
[----:B------:R-:W-:Y:S01]  /*1b00*/  UMOV UR9, 0x40000040 ;  /* 0x4000004000097882 */ /* 0x000fe20000000000 */
[----:B------:R-:W-:Y:S01]  /*1b10*/  UMOV UR8, UR13 ;  /* 0x0000000d00087c82 */ /* 0x000fe20008000000 */
[----:B------:R-:W-:Y:S01]  /*1b20*/  UIADD3 UR13, UR12, 0x402, URZ ;  /* 0x000004020c0d7890 */ /* 0x000fe2000fffe03f */
[----:B------:R-:W-:-:S02]  /*1b30*/  WARPGROUP.DEPBAR.LE gsb0, 0x0 ;  /* 0x00008000000079c5 */ /* 0x000fc40000010000 */
        /* <DEDUP_REMOVED lines=42> */
[----:B------:R-:W-:Y:S01]  /*1de0*/  BPT.TRAP 0x1 ;  /* 0x000000040000795c */ /* 0x000fe20000300000 */
.L_x_27:
[----:B------:R-:W-:-:S13]  /*1df0*/  ISETP.NE.AND P1, PT, R102, RZ, PT ;  /* 0x000000ff6600720c */ /* 0x000fda0003f25270 */
[----:B01----:R-:W-:-:S04]  /*1e00*/  @P1 IMAD R4, R3, 0x8, R6 ;  /* 0x0000000803041824 */ /* 0x003fc800078e0206 */
[----:B------:R-:W-:-:S05]  /*1e10*/  @P1 VIADD R5, R4, 0x28 ;  /* 0x0000002804051836 */ /* 0x000fca0000000000 */
[----:B------:R-:W-:-:S04]  /*1e20*/  @P1 PRMT R5, R22, 0x654, R5 ;  /* 0x0000065416051816 */ /* 0x000fc80000000005 */
[----:B------:R0:W-:Y:S01]  /*1e30*/  @P1 SYNCS.ARRIVE.TRANS64.RED.A1T0 RZ, [R5+URZ], RZ ;  /* 0x000000ff05ff19a7 */ /* 0x0001e2000810043f */
[----:B------:R-:W-:-:S13]  /*1e40*/  ISETP.GT.U32.AND P1, PT, R19, 0x1, PT ;  /* 0x000000011300780c */ /* 0x000fda0003f24070 */
[----:B0-----:R-:W-:Y:S05]  /*1e50*/  @P1 BRA `(.L_x_28) ;  /* 0x0000000000041947 */ /* 0x001fea0003800000 */
[----:B------:R-:W-:Y:S01]  /*1e60*/  BPT.TRAP 0x1 ;  /* 0x000000040000795c */ /* 0x000fe20000300000 */
.L_x_28:
[----:B------:R-:W-:Y:S01]  /*1e70*/  UIADD3 UR6, UR6, 0x1, URZ ;  /* 0x0000000106067890 */ /* 0x000fe2000fffe03f */
[C---:B------:R-:W-:Y:S01]  /*1e80*/  ISETP.GT.AND P2, PT, R0.reuse, 0x1, PT ;  /* 0x000000010000780c */ /* 0x040fe20003f44270 */
[----:B------:R-:W-:Y:S02]  /*1e90*/  VIADD R3, R3, 0x1 ;  /* 0x0000000103037836 */ /* 0x000fe40000000000 */
[----:B------:R-:W-:Y:S01]  /*1ea0*/  UISETP.NE.AND UP0, UPT, UR6, 0x5, UPT ;  /* 0x000000050600788c */ /* 0x000fe2000bf05270 */
[----:B------:R-:W-:Y:S02]  /*1eb0*/  VIADD R0, R0, 0xffffffff ;  /* 0xffffffff00007836 */ /* 0x000fe40000000000 */
[C---:B------:R-:W-:Y:S01]  /*1ec0*/  ISETP.NE.AND P1, PT, R3.reuse, 0x5, PT ;  /* 0x000000050300780c */ /* 0x040fe20003f25270 */
[----:B------:R-:W-:Y:S02]  /*1ed0*/  USEL UR7, URZ, 0x1, UP0 ;  /* 0x000000013f077887 */ /* 0x000fe40008000000 */
[----:B------:R-:W-:Y:S01]  /*1ee0*/  USEL UR6, UR6, URZ, UP0 ;  /* 0x0000003f06067287 */ /* 0x000fe20008000000 */
[----:B------:R-:W-:-:S03]  /*1ef0*/  SEL R3, R3, RZ, P1 ;  /* 0x000000ff03037207 */ /* 0x000fc60000800000 */
[----:B------:R-:W-:Y:S01]  /*1f00*/  LOP3.LUT R7, R7, UR7, RZ, 0x3c, !PT ;  /* 0x0000000707077c12 */ /* 0x000fe2000f8e3cff */
[----:B------:R-:W-:Y:S07]  /*1f10*/  @P2 BRA `(.L_x_29) ;  /* 0xfffffff800982947 */ /* 0x000fee000383ffff */
.L_x_22:
[----:B------:R-:W2:Y:S02]  /*1f20*/  LDC R0, c[0x0][0x28c] ;  /* 0x0000a300ff007b82 */ /* 0x000ea40000000800 */
[----:B--2---:R-:W-:-:S13]  /*1f30*/  ISETP.GE.AND P1, PT, R0, 0x1, PT ;  /* 0x000000010000780c */ /* 0x004fda0003f26270 */
[----:B------:R-:W-:Y:S05]  /*1f40*/  @!P1 BRA `(.L_x_30) ;  /* 0x0000000000509947 */ /* 0x000fea0003800000 */
[----:B------:R-:W-:Y:S05]  /*1f50*/  @!P0 BRA `(.L_x_31) ;  /* 0x0000000000048947 */ /* 0x000fea0003800000 */
[----:B------:R-:W-:Y:S01]  /*1f60*/  BPT.TRAP 0x1 ;  /* 0x000000040000795c */ /* 0x000fe20000300000 */
.L_x_31:
[----:B------:R-:W-:Y:S01]  /*1f70*/  ISETP.NE.AND P1, PT, R102, RZ, PT ;  /* 0x000000ff6600720c */ /* 0x000fe20003f25270 */
[----:B------:R-:W-:Y:S01]  /*1f80*/  BSSY B0, `(.L_x_32) ;  /* 0x000000e000007945 */ /* 0x000fe20003800000 */
[----:B------:R-:W-:-:S11]  /*1f90*/  ISETP.GT.U32.AND P0, PT, R19, 0x1, PT ;  /* 0x000000011300780c */ /* 0x000fd60003f04070 */
[----:B------:R-:W-:Y:S05]  /*1fa0*/  @!P1 BRA `(.L_x_33) ;  /* 0x00000000002c9947 */ /* 0x000fea0003800000 */
[----:B------:R-:W-:-:S04]  /*1fb0*/  UISETP.LT.AND UP0, UPT, UR40, 0x1, UPT ;  /* 0x000000012800788c */ /* 0x000fc8000bf01270 */
[----:B------:R-:W-:-:S04]  /*1fc0*/  USEL UR6, UR40, 0x1, UP0 ;  /* 0x0000000128067887 */ /* 0x000fc80008000000 */
[----:B------:R-:W-:-:S04]  /*1fd0*/  UIADD3 UR6, UR39, UR40, -UR6 ;  /* 0x0000002827067290 */ /* 0x000fc8000fffe806 */
[----:B------:R-:W-:-:S04]  /*1fe0*/  UIMAD.WIDE.U32 UR4, UR6, -0x33333333, URZ ;  /* 0xcccccccd060478a5 */ /* 0x000fc8000f8e003f */
[----:B------:R-:W-:-:S04]  /*1ff0*/  USHF.R.U32.HI UR4, URZ, 0x2, UR5 ;  /* 0x000000023f047899 */ /* 0x000fc80008011605 */
[----:B------:R-:W-:-:S06]  /*2000*/  UIMAD UR6, UR4, -0x5, UR6 ;  /* 0xfffffffb040678a4 */ /* 0x000fcc000f8e0206 */
[----:B------:R-:W-:-:S04]  /*2010*/  IMAD.U32 R3, RZ, RZ, UR6 ;  /* 0x00000006ff037e24 */ /* 0x000fc8000f8e00ff */
[----:B------:R-:W-:-:S05]  /*2020*/  IMAD R0, R3, 0x8, R6 ;  /* 0x0000000803007824 */ /* 0x000fca00078e0206 */
[----:B------:R-:W-:-:S04]  /*2030*/  IADD3 R3, R0, 0x28, RZ ;  /* 0x0000002800037810 */ /* 0x000fc80007ffe0ff */
[----:B------:R-:W-:-:S04]  /*2040*/  PRMT R3, R22, 0x654, R3 ;  /* 0x0000065416037816 */ /* 0x000fc80000000003 */
[----:B------:R2:W-:Y:S03]  /*2050*/  SYNCS.ARRIVE.TRANS64.RED.A1T0 RZ, [R3+URZ], RZ ;  /* 0x000000ff03ff79a7 */ /* 0x0005e6000810043f */
.L_x_33:
[----:B------:R-:W-:Y:S05]  /*2060*/  BSYNC B0 ;  /* 0x0000000000007941 */ /* 0x000fea0003800000 */
.L_x_32:
[----:B------:R-:W-:Y:S05]  /*2070*/  @P0 BRA `(.L_x_30) ;  /* 0x0000000000040947 */ /* 0x000fea0003800000 */
[----:B------:R-:W-:Y:S01]  /*2080*/  BPT.TRAP 0x1 ;  /* 0x000000040000795c */ /* 0x000fe20000300000 */
.L_x_30:
[----:B------:R-:W3:Y:S01]  /*2090*/  LDC R6, c[0x0][0x288] ;  /* 0x0000a200ff067b82 */ /* 0x000ee20000000800 */
[--C-:B------:R-:W-:Y:S01]  /*20a0*/  SHF.R.U32.HI R0, RZ, 0x2, R18.reuse ;  /* 0x00000002ff007819 */ /* 0x100fe20000011612 */
[----:B------:R-:W-:Y:S01]  /*20b0*/  IMAD.SHL.U32 R91, R91, 0x40, RZ ;  /* 0x000000405b5b7824 */ /* 0x000fe200078e00ff */
[----:B01----:R-:W-:Y:S01]  /*20c0*/  SHF.R.U32.HI R5, RZ, 0x7, R18 ;  /* 0x00000007ff057819 */ /* 0x003fe20000011612 */
[----:B------:R-:W-:Y:S01]  /*20d0*/  UIADD3 UR39, UR40, UR39, URZ ;  /* 0x0000002728277290 */ /* 0x000fe2000fffe03f */
[----:B--2---:R-:W-:Y:S01]  /*20e0*/  LOP3.LUT R3, R0, 0x7, RZ, 0xc0, !PT ;  /* 0x0000000700037812 */ /* 0x004fe200078ec0ff */
[C---:B------:R-:W-:Y:S01]  /*20f0*/  IMAD.SHL.U32 R20, R18.reuse, 0x2, RZ ;  /* 0x0000000212147824 */ /* 0x040fe200078e00ff */
[----:B------:R-:W-:Y:S01]  /*2100*/  LOP3.LUT R0, R5, 0x1, RZ, 0xc0, !PT ;  /* 0x0000000105007812 */ /* 0x000fe200078ec0ff */
[----:B------:R-:W-:Y:S01]  /*2110*/  UISETP.GT.U32.AND UP0, UPT, UR39, 0x4, UPT ;  /* 0x000000042700788c */ /* 0x000fe2000bf04070 */
[C---:B------:R-:W-:Y:S01]  /*2120*/  LOP3.LUT R4, R18.reuse, 0x60, RZ, 0xc0, !PT ;  /* 0x0000006012047812 */ /* 0x040fe200078ec0ff */
[----:B------:R-:W-:Y:S01]  /*2130*/  ULDC UR7, c[0x0][0x284] ;  /* 0x0000a10000077ab9 */ /* 0x000fe20000000800 */
[----:B------:R-:W-:Y:S01]  /*2140*/  LOP3.LUT R5, R18, 0x3, RZ, 0xc0, !PT ;  /* 0x0000000312057812 */ /* 0x000fe200078ec0ff */
[----:B------:R-:W-:Y:S01]  /*2150*/  IMAD.SHL.U32 R8, R0, 0x40, RZ ;  /* 0x0000004000087824 */ /* 0x000fe200078e00ff */
[----:B------:R-:W-:Y:S01]  /*2160*/  SHF.R.U32.HI R4, RZ, 0x1, R4 ;  /* 0x00000001ff047819 */ /* 0x000fe20000011604 */
[----:B------:R-:W-:Y:S01]  /*2170*/  UISETP.LT.U32.AND UP0, UPT, UR40, 0x5, UP0 ;  /* 0x000000052800788c */ /* 0x000fe20008701070 */
[----:B------:R-:W-:Y:S01]  /*2180*/  SHF.R.S32.HI R15, RZ, 0x1f, R23 ;  /* 0x0000001fff0f7819 */ /* 0x000fe20000011417 */
[----:B------:R-:W-:Y:S01]  /*2190*/  UISETP.GE.U32.AND UP1, UPT, UR40, 0x5, UPT ;  /* 0x000000052800788c */ /* 0x000fe2000bf26070 */
[--C-:B------:R-:W-:Y:S01]  /*21a0*/  IADD3 R7, RZ, -R4, -R3.reuse ;  /* 0x80000004ff077210 */ /* 0x100fe20007ffe803 */
[----:B------:R-:W-:Y:S01]  /*21b0*/  ULDC.64 UR8, c[0x0][0x5d0] ;  /* 0x0001740000087ab9 */ /* 0x000fe20000000a00 */
[----:B------:R-:W-:Y:S01]  /*21c0*/  LOP3.LUT R3, R8, 0x40, R3, 0xe2, !PT ;  /* 0x0000004008037812 */ /* 0x000fe200078ee203 */
[----:B------:R-:W-:Y:S01]  /*21d0*/  UIMAD.WIDE.U32 UR4, UR39, -0x33333333, URZ ;  /* 0xcccccccd270478a5 */ /* 0x000fe2000f8e003f */
[C---:B------:R-:W-:Y:S01]  /*21e0*/  LOP3.LUT R20, R91.reuse, 0x6, R20, 0xf8, !PT ;  /* 0x000000065b147812 */ /* 0x040fe200078ef814 */
[----:B------:R-:W-:Y:S01]  /*21f0*/  USEL UR6, URZ, 0x1, !UP0 ;  /* 0x000000013f067887 */ /* 0x000fe2000c000000 */
[C---:B------:R-:W-:Y:S01]  /*2200*/  IMAD.WIDE R10, R90.reuse, 0x100, RZ ;  /* 0x000001005a0a7825 */ /* 0x040fe200078e02ff */
[----:B---3--:R-:W-:Y:S01]  /*2210*/  ISETP.GE.AND P0, PT, R91, R6, PT ;  /* 0x000000065b00720c */ /* 0x008fe20003f06270 */
[----:B------:R-:W-:Y:S01]  /*2220*/  USHF.R.U32.HI UR4, URZ, 0x2, UR5 ;  /* 0x000000023f047899 */ /* 0x000fe20008011605 */
[----:B------:R-:W-:Y:S01]  /*2230*/  SHF.R.S32.HI R21, RZ, 0x1f, R20 ;  /* 0x0000001fff157819 */ /* 0x000fe20000011414 */
[----:B------:R-:W-:Y:S01]  /*2240*/  IMAD R8, R5, -0x2, R6 ;  /* 0xfffffffe05087824 */ /* 0x000fe200078e0206 */
[----:B------:R-:W-:Y:S01]  /*2250*/  ULOP3.LUT UR38, UR38, UR6, URZ, 0x3c, !UPT ;  /* 0x0000000626267292 */ /* 0x000fe2000f8e3c3f */
[----:B------:R-:W-:Y:S01]  /*2260*/  IMAD.SHL.U32 R5, R90, 0x100, RZ ;  /* 0x000001005a057824 */ /* 0x000fe200078e00ff */
[----:B------:R-:W-:Y:S01]  /*2270*/  LOP3.LUT R117, R10, R3, R4, 0xfe, !PT ;  /* 0x000000030a757212 */ /* 0x000fe200078efe04 */
[----:B------:R-:W-:Y:S01]  /*2280*/  IMAD R6, R15, UR8, RZ ;  /* 0x000000080f067c24 */ /* 0x000fe2000f8e02ff */
[----:B------:R-:W-:Y:S01]  /*2290*/  UIMAD UR39, UR4, -0x5, UR39 ;  /* 0xfffffffb042778a4 */ /* 0x000fe2000f8e0227 */
[----:B------:R-:W-:Y:S01]  /*22a0*/  IMAD R0, R0, -0x40, R7 ;  /* 0xffffffc000007824 */ /* 0x000fe200078e0207 */
[----:B------:R-:W-:Y:S01]  /*22b0*/  ISETP.GE.OR P0, PT, R5, UR7, P0 ;  /* 0x0000000705007c0c */ /* 0x000fe20008706670 */
[C---:B------:R-:W-:Y:S01]  /*22c0*/  IMAD R9, R23.reuse, UR9, R6 ;  /* 0x0000000917097c24 */ /* 0x040fe2000f8e0206 */
[----:B------:R-:W-:Y:S01]  /*22d0*/  @UP1 ULOP3.LUT UR38, UR38, 0x1, UR4, 0x78, !UPT ;  /* 0x0000000126261892 */ /* 0x000fe2000f8e7804 */
[----:B------:R-:W-:Y:S01]  /*22e0*/  IMAD.WIDE.U32 R6, R23, UR8, R20 ;  /* 0x0000000817067c25 */ /* 0x000fe2000f8e0014 */
[----:B------:R-:W-:-:S03]  /*22f0*/  IADD3 R3, -R5, UR7, R0 ;  /* 0x0000000705037c10 */ /* 0x000fc6000fffe100 */
[----:B------:R-:W-:Y:S02]  /*2300*/  IMAD.IADD R7, R7, 0x1, R9 ;  /* 0x0000000107077824 */ /* 0x000fe400078e0209 */
[----:B------:R-:W-:Y:S02]  /*2310*/  IMAD.IADD R4, R8, 0x1, -R91 ;  /* 0x0000000108047824 */ /* 0x000fe400078e0a5b */
[----:B------:R-:W-:Y:S02]  /*2320*/  IMAD.MOV.U32 R0, RZ, RZ, -0x1 ;  /* 0xffffffffff007424 */ /* 0x000fe400078e00ff */
[----:B------:R-:W-:Y:S05]  /*2330*/  @P0 BRA `(.L_x_34) ;  /* 0x0000003c000c0947 */ /* 0x000fea0003800000 */
[----:B------:R-:W0:Y:S01]  /*2340*/  LDC.64 R114, c[0x0][0x5c8] ;  /* 0x00017200ff727b82 */ /* 0x000e220000000a00 */
[----:B-----5:R-:W-:Y:S01]  /*2350*/  FSETP.NEU.AND P1, PT, R89, RZ, PT ;  /* 0x000000ff5900720b */ /* 0x020fe20003f2d000 */
[----:B------:R-:W-:Y:S01]  /*2360*/  BSSY B0, `(.L_x_34) ;  /* 0x00003c0000007945 */ /* 0x000fe20003800000 */
[----:B------:R-:W-:-:S04]  /*2370*/  ISETP.GT.AND P5, PT, R4, RZ, PT ;  /* 0x000000ff0400720c */ /* 0x000fc80003fa4270 */
[----:B------:R-:W-:Y:S01]  /*2380*/  ISETP.GT.AND P0, PT, R3, RZ, P5 ;  /* 0x000000ff0300720c */ /* 0x000fe20002f04270 */
[-C--:B0-----:R-:W-:Y:S02]  /*2390*/  IMAD R8, R11, R114.reuse, RZ ;  /* 0x000000720b087224 */ /* 0x081fe400078e02ff */
[----:B------:R-:W-:-:S04]  /*23a0*/  IMAD.WIDE.U32 R12, R117, R114, R6 ;  /* 0x00000072750c7225 */ /* 0x000fc800078e0006 */
[----:B------:R-:W-:-:S04]  /*23b0*/  IMAD R5, R117, R115, R8 ;  /* 0x0000007375057224 */ /* 0x000fc800078e0208 */
[----:B------:R-:W-:Y:S01]  /*23c0*/  IMAD.IADD R105, R13, 0x1, R5 ;  /* 0x000000010d697824 */ /* 0x000fe200078e0205 */
[----:B------:R-:W-:Y:S06]  /*23d0*/  @!P1 BRA `(.L_x_35) ;  /* 0x0000002800889947 */ /* 0x000fec0003800000 */
[----:B------:R-:W0:Y:S01]  /*23e0*/  LDC.64 R92, c[0x0][0x5b8] ;  /* 0x00016e00ff5c7b82 */ /* 0x000e220000000a00 */
[----:B------:R-:W-:-:S07]  /*23f0*/  ULDC.64 UR4, c[0x0][0x5c0] ;  /* 0x0001700000047ab9 */ /* 0x000fce0000000a00 */
[----:B------:R-:W1:Y:S08]  /*2400*/  LDC.64 R98, c[0x0][0x5b0] ;  /* 0x00016c00ff627b82 */ /* 0x000e700000000a00 */
[----:B------:R-:W2:Y:S01]  /*2410*/  LDC.64 R90, c[0x0][0x5a8] ;  /* 0x00016a00ff5a7b82 */ /* 0x000ea20000000a00 */
[-C--:B0-----:R-:W-:Y:S02]  /*2420*/  IMAD R6, R15, R92.reuse, RZ ;  /* 0x0000005c0f067224 */ /* 0x081fe400078e02ff */
[----:B------:R-:W-:-:S04]  /*2430*/  IMAD.WIDE.U32 R96, R23, R92, R20 ;  /* 0x0000005c17607225 */ /* 0x000fc800078e0014 */
[----:B------:R-:W-:Y:S02]  /*2440*/  IMAD R113, R23, R93, R6 ;  /* 0x0000005d17717224 */ /* 0x000fe400078e0206 */
[-C--:B-1----:R-:W-:Y:S02]  /*2450*/  IMAD R6, R11, R98.reuse, RZ ;  /* 0x000000620b067224 */ /* 0x082fe400078e02ff */
[----:B------:R-:W-:Y:S01]  /*2460*/  IMAD.MOV.U32 R94, RZ, RZ, R96 ;  /* 0x000000ffff5e7224 */ /* 0x000fe200078e0060 */
[----:B------:R-:W-:Y:S01]  /*2470*/  IADD3 R95, R97, R113, RZ ;  /* 0x00000071615f7210 */ /* 0x000fe20007ffe0ff */
[C---:B------:R-:W-:Y:S02]  /*2480*/  IMAD R13, R117.reuse, R99, R6 ;  /* 0x00000063750d7224 */ /* 0x040fe400078e0206 */
[----:B------:R-:W-:-:S04]  /*2490*/  IMAD.WIDE.U32 R6, R117, R98, R94 ;  /* 0x0000006275067225 */ /* 0x000fc800078e005e */
[----:B------:R-:W-:Y:S01]  /*24a0*/  IMAD.IADD R5, R7, 0x1, R13 ;  /* 0x0000000107057824 */ /* 0x000fe200078e020d */
[----:B--2---:R-:W-:-:S04]  /*24b0*/  LEA R8, P1, R6, R90, 0x2 ;  /* 0x0000005a06087211 */ /* 0x004fc800078210ff */
[----:B------:R-:W-:-:S05]  /*24c0*/  LEA.HI.X R9, R6, R91, R5, 0x2, P1 ;  /* 0x0000005b06097211 */ /* 0x000fca00008f1405 */
[----:B------:R0:W2:Y:S01]  /*24d0*/  @P0 LDG.E.LTC128B R106, desc[UR36][R8.64] ;  /* 0x00000024086a0981 */ /* 0x0000a2000c1e1920 */
[----:B------:R-:W-:Y:S01]  /*24e0*/  IMAD.WIDE.U32 R6, R117, R98, R20 ;  /* 0x0000006275067225 */ /* 0x000fe200078e0014 */
[----:B------:R-:W-:Y:S01]  /*24f0*/  ISETP.GT.AND P3, PT, R4, 0x1, PT ;  /* 0x000000010400780c */ /* 0x000fe20003f64270 */
[----:B------:R-:W-:Y:S01]  /*2500*/  BSSY B1, `(.L_x_36) ;  /* 0x0000017000017945 */ /* 0x000fe20003800000 */
[----:B------:R-:W-:Y:S01]  /*2510*/  LEA R14, P1, R12, UR4, 0x2 ;  /* 0x000000040c0e7c11 */ /* 0x000fe2000f8210ff */
[----:B------:R-:W-:Y:S01]  /*2520*/  IMAD.IADD R7, R13, 0x1, R7 ;  /* 0x000000010d077824 */ /* 0x000fe200078e0207 */
[C---:B------:R-:W-:Y:S01]  /*2530*/  SHF.L.U64.HI R101, R98.reuse, 0x3, R99 ;  /* 0x0000000362657819 */ /* 0x040fe20000010263 */
[----:B------:R-:W-:Y:S01]  /*2540*/  IMAD.SHL.U32 R100, R98, 0x8, RZ ;  /* 0x0000000862647824 */ /* 0x000fe200078e00ff */
[----:B------:R-:W-:Y:S01]  /*2550*/  ISETP.GT.AND P2, PT, R3, RZ, P3 ;  /* 0x000000ff0300720c */ /* 0x000fe20001f44270 */
[----:B------:R-:W-:Y:S01]  /*2560*/  IMAD.WIDE.U32 R6, R23, R92, R6 ;  /* 0x0000005c17067225 */ /* 0x000fe200078e0006 */
[----:B------:R-:W-:-:S02]  /*2570*/  LEA.HI.X R15, R12, UR5, R105, 0x2, P1 ;  /* 0x000000050c0f7c11 */ /* 0x000fc400088f1469 */
[----:B------:R-:W-:Y:S01]  /*2580*/  P2R R107, PR, RZ, 0x8 ;  /* 0x00000008ff6b7803 */ /* 0x000fe20000000000 */
[----:B------:R-:W-:Y:S01]  /*2590*/  IMAD.IADD R7, R113, 0x1, R7 ;  /* 0x0000000171077824 */ /* 0x000fe200078e0207 */
[----:B0-----:R-:W-:Y:S01]  /*25a0*/  LEA R8, P1, R6, R90, 0x2 ;  /* 0x0000005a06087211 */ /* 0x001fe200078210ff */
[----:B------:R-:W-:-:S03]  /*25b0*/  IMAD.WIDE.U32 R104, R117, R98, R100 ;  /* 0x0000006275687225 */ /* 0x000fc600078e0064 */
[----:B------:R-:W-:Y:S01]  /*25c0*/  LEA.HI.X R9, R6, R91, R7, 0x2, P1 ;  /* 0x0000005b06097211 */ /* 0x000fe200008f1407 */
[----:B------:R-:W-:Y:S02]  /*25d0*/  IMAD.IADD R111, R13, 0x1, R105 ;  /* 0x000000010d6f7824 */ /* 0x000fe400078e0269 */
[----:B--2---:R-:W-:-:S04]  /*25e0*/  FMUL R5, R106, R89 ;  /* 0x000000596a057220 */ /* 0x004fc80000400000 */
[----:B------:R-:W-:Y:S01]  /*25f0*/  FFMA R7, R56, R88, R5 ;  /* 0x0000005838077223 */ /* 0x000fe20000000005 */
[----:B------:R-:W-:-:S04]  /*2600*/  IADD3 R5, P1, R96, R104, RZ ;  /* 0x0000006860057210 */ /* 0x000fc80007f3e0ff */
[----:B------:R0:W-:Y:S01]  /*2610*/  @P0 STG.E desc[UR36][R14.64], R7 ;  /* 0x000000070e000986 */ /* 0x0001e2000c101924 */
[----:B------:R-:W-:Y:S01]  /*2620*/  IMAD.X R56, R111, 0x1, R95, P1 ;  /* 0x000000016f387824 */ /* 0x000fe200008e065f */
[----:B------:R-:W-:Y:S02]  /*2630*/  ISETP.GT.AND P0, PT, R3, 0x8, P5 ;  /* 0x000000080300780c */ /* 0x000fe40002f04270 */
[----:B------:R-:W-:Y:S01]  /*2640*/  LEA R12, P1, R5, R90, 0x2 ;  /* 0x0000005a050c7211 */ /* 0x000fe200078210ff */
[----:B------:R-:W-:-:S12]  /*2650*/  @!P2 BRA `(.L_x_37) ;  /* 0x000000000004a947 */ /* 0x000fd80003800000 */
[----:B------:R1:W5:Y:S02]  /*2660*/  LDG.E.LTC128B R106, desc[UR36][R8.64+0x4] ;  /* 0x00000424086a7981 */ /* 0x000364000c1e1920 */
.L_x_37:
[----:B------:R-:W-:Y:S05]  /*2670*/  BSYNC B1 ;  /* 0x0000000000017941 */ /* 0x000fea0003800000 */
.L_x_36:
[----:B-----5:R-:W-:Y:S01]  /*2680*/  FMUL R6, R106, R89 ;  /* 0x000000596a067220 */ /* 0x020fe20000400000 */
[----:B------:R-:W-:-:S03]  /*2690*/  LEA.HI.X R13, R5, R91, R56, 0x2, P1 ;  /* 0x0000005b050d7211 */ /* 0x000fc600008f1438 */
[----:B------:R-:W-:-:S05]  /*26a0*/  FFMA R57, R57, R88, R6 ;  /* 0x0000005839397223 */ /* 0x000fca0000000006 */
[----:B------:R2:W-:Y:S04]  /*26b0*/  @P2 STG.E desc[UR36][R14.64+0x4], R57 ;  /* 0x000004390e002986 */ /* 0x0005e8000c101924 */
[----:B------:R3:W4:Y:S01]  /*26c0*/  @P0 LDG.E.LTC128B R106, desc[UR36][R12.64] ;  /* 0x000000240c6a0981 */ /* 0x000722000c1e1920 */
[----:B------:R-:W-:Y:S01]  /*26d0*/  IADD3 R104, P1, R20, R104, RZ ;  /* 0x0000006814687210 */ /* 0x000fe20007f3e0ff */
[C---:B------:R-:W-:Y:S01]  /*26e0*/  IMAD.SHL.U32 R109, R114.reuse, 0x20, RZ ;  /* 0x00000020726d7824 */ /* 0x040fe200078e00ff */
[C---:B------:R-:W-:Y:S01]  /*26f0*/  SHF.L.U32 R93, R114.reuse, 0x9, RZ ;  /* 0x00000009725d7819 */ /* 0x040fe200000006ff */
[----:B------:R-:W-:Y:S01]  /*2700*/  BSSY B1, `(.L_x_38) ;  /* 0x0000014000017945 */ /* 0x000fe20003800000 */
[C---:B------:R-:W-:Y:S01]  /*2710*/  SHF.L.U64.HI R5, R114.reuse, 0x9, R115 ;  /* 0x0000000972057819 */ /* 0x040fe20000010273 */
[----:B------:R-:W-:Y:S01]  /*2720*/  IMAD.X R105, R21, 0x1, R111, P1 ;  /* 0x0000000115697824 */ /* 0x000fe200008e066f */
[----:B------:R-:W-:-:S02]  /*2730*/  SHF.L.U64.HI R111, R114, 0x5, R115 ;  /* 0x00000005726f7819 */ /* 0x000fc40000010273 */
[----:B------:R-:W-:Y:S01]  /*2740*/  IADD3 R6, P1, P2, R93, R14, R109 ;  /* 0x0000000e5d067210 */ /* 0x000fe20007a3e06d */
[----:B------:R-:W-:-:S03]  /*2750*/  IMAD.WIDE.U32 R104, R23, R92, R104 ;  /* 0x0000005c17687225 */ /* 0x000fc600078e0068 */
[----:B0-----:R-:W-:Y:S01]  /*2760*/  IADD3.X R7, R5, R15, R111, P1, P2 ;  /* 0x0000000f05077210 */ /* 0x001fe20000fe446f */
[----:B--2---:R-:W-:Y:S01]  /*2770*/  IMAD.IADD R57, R113, 0x1, R105 ;  /* 0x0000000171397824 */ /* 0x004fe200078e0269 */
[C---:B---3--:R-:W-:Y:S02]  /*2780*/  LEA R12, P1, R104.reuse, R90, 0x2 ;  /* 0x0000005a680c7211 */ /* 0x048fe400078210ff */
[----:B------:R-:W-:Y:S02]  /*2790*/  IADD3 R56, P2, R109, R14, RZ ;  /* 0x0000000e6d387210 */ /* 0x000fe40007f5e0ff */
[----:B------:R-:W-:Y:S02]  /*27a0*/  LEA.HI.X R13, R104, R91, R57, 0x2, P1 ;  /* 0x0000005b680d7211 */ /* 0x000fe400008f1439 */
[----:B------:R-:W-:Y:S01]  /*27b0*/  ISETP.GT.AND P1, PT, R3, 0x8, P3 ;  /* 0x000000080300780c */ /* 0x000fe20001f24270 */
[----:B------:R-:W-:Y:S01]  /*27c0*/  IMAD.X R57, R111, 0x1, R15, P2 ;  /* 0x000000016f397824 */ /* 0x000fe200010e060f */
[----:B------:R-:W-:-:S04]  /*27d0*/  ISETP.GT.AND P3, PT, R4, 0x8, PT ;  /* 0x000000080400780c */ /* 0x000fc80003f64270 */
[----:B------:R-:W-:Y:S01]  /*27e0*/  P2R R104, PR, RZ, 0x8 ;  /* 0x00000008ff687803 */ /* 0x000fe20000000000 */
[----:B----4-:R-:W-:-:S04]  /*27f0*/  FMUL R105, R106, R89 ;  /* 0x000000596a697220 */ /* 0x010fc80000400000 */
[----:B------:R-:W-:-:S05]  /*2800*/  FFMA R105, R58, R88, R105 ;  /* 0x000000583a697223 */ /* 0x000fca0000000069 */
[----:B------:R0:W-:Y:S01]  /*2810*/  @P0 STG.E desc[UR36][R56.64], R105 ;  /* 0x0000006938000986 */ /* 0x0001e2000c101924 */
[----:B------:R-:W-:Y:S05]  /*2820*/  @!P1 BRA `(.L_x_39) ;  /* 0x0000000000049947 */ /* 0x000fea0003800000 */
[----:B------:R2:W5:Y:S02]  /*2830*/  LDG.E.LTC128B R106, desc[UR36][R12.64+0x4] ;  /* 0x000004240c6a7981 */ /* 0x000564000c1e1920 */
.L_x_39:
[----:B------:R-:W-:Y:S05]  /*2840*/  BSYNC B1 ;  /* 0x0000000000017941 */ /* 0x000fea0003800000 */
.L_x_38:
[----:B-----5:R-:W-:Y:S01]  /*2850*/  FMUL R58, R106, R89 ;  /* 0x000000596a3a7220 */ /* 0x020fe20000400000 */
[----:B------:R-:W-:Y:S01]  /*2860*/  ISETP.GT.AND P0, PT, R3, RZ, P3 ;  /* 0x000000ff0300720c */ /* 0x000fe20001f04270 */
[----:B------:R-:W-:Y:S02]  /*2870*/  BSSY B1, `(.L_x_40) ;  /* 0x0000005000017945 */ /* 0x000fe40003800000 */
[----:B------:R-:W-:-:S05]  /*2880*/  FFMA R59, R59, R88, R58 ;  /* 0x000000583b3b7223 */ /* 0x000fca000000003a */
[----:B------:R3:W-:Y:S05]  /*2890*/  @P1 STG.E desc[UR36][R56.64+0x4], R59 ;  /* 0x0000043b38001986 */ /* 0x0007ea000c101924 */
[----:B------:R-:W-:Y:S05]  /*28a0*/  @!P0 BRA `(.L_x_41) ;  /* 0x0000000000048947 */ /* 0x000fea0003800000 */
[----:B------:R4:W5:Y:S02]  /*28b0*/  LDG.E.LTC128B R106, desc[UR36][R8.64+0x20] ;  /* 0x00002024086a7981 */ /* 0x000964000c1e1920 */
.L_x_41:
[----:B------:R-:W-:Y:S05]  /*28c0*/  BSYNC B1 ;  /* 0x0000000000017941 */ /* 0x000fea0003800000 */
.L_x_40:
[----:B---3-5:R-:W-:Y:S01]  /*28d0*/  FMUL R59, R106, R89 ;  /* 0x000000596a3b7220 */ /* 0x028fe20000400000 */
[----:B------:R-:W-:Y:S01]  /*28e0*/  ISETP.GT.AND P1, PT, R4, 0x9, PT ;  /* 0x000000090400780c */ /* 0x000fe20003f24270 */
[----:B------:R-:W-:Y:S02]  /*28f0*/  BSSY B1, `(.L_x_42) ;  /* 0x0000007000017945 */ /* 0x000fe40003800000 */
[----:B------:R-:W-:Y:S01]  /*2900*/  FFMA R59, R60, R88, R59 ;  /* 0x000000583c3b7223 */ /* 0x000fe2000000003b */
[----:B0-----:R-:W-:-:S04]  /*2910*/  P2R R105, PR, RZ, 0x2 ;  /* 0x00000002ff697803 */ /* 0x001fc80000000000 */
[----:B------:R0:W-:Y:S01]  /*2920*/  @P0 STG.E desc[UR36][R14.64+0x20], R59 ;  /* 0x0000203b0e000986 */ /* 0x0001e2000c101924 */
[----:B------:R-:W-:-:S13]  /*2930*/  ISETP.GT.AND P0, PT, R3, RZ, P1 ;  /* 0x000000ff0300720c */ /* 0x000fda0000f04270 */
[----:B0-----:R-:W-:Y:S05]  /*2940*/  @!P0 BRA `(.L_x_43) ;  /* 0x0000000000048947 */ /* 0x001fea0003800000 */
[----:B------:R0:W5:Y:S02]  /*2950*/  LDG.E.LTC128B R106, desc[UR36][R8.64+0x24] ;  /* 0x00002424086a7981 */ /* 0x000164000c1e1920 */
.L_x_43:
[----:B------:R-:W-:Y:S05]  /*2960*/  BSYNC B1 ;  /* 0x0000000000017941 */ /* 0x000fea0003800000 */
.L_x_42:
[----:B-----5:R-:W-:Y:S01]  /*2970*/  FMUL R58, R106, R89 ;  /* 0x000000596a3a7220 */ /* 0x020fe20000400000 */
[----:B------:R-:W-:Y:S03]  /*2980*/  BSSY B1, `(.L_x_44) ;  /* 0x0000006000017945 */ /* 0x000fe60003800000 */
[----:B------:R-:W-:-:S05]  /*2990*/  FFMA R61, R61, R88, R58 ;  /* 0x000000583d3d7223 */ /* 0x000fca000000003a */
[----:B------:R3:W-:Y:S01]  /*29a0*/  @P0 STG.E desc[UR36][R14.64+0x24], R61 ;  /* 0x0000243d0e000986 */ /* 0x0007e2000c101924 */
[----:B------:R-:W-:-:S13]  /*29b0*/  ISETP.GT.AND P0, PT, R3, 0x8, P3 ;  /* 0x000000080300780c */ /* 0x000fda0001f04270 */
[----:B---3--:R-:W-:Y:S05]  /*29c0*/  @!P0 BRA `(.L_x_45) ;  /* 0x0000000000048947 */ /* 0x008fea0003800000 */
[----:B------:R3:W5:Y:S02]  /*29d0*/  LDG.E.LTC128B R106, desc[UR36][R12.64+0x20] ;  /* 0x000020240c6a7981 */ /* 0x000764000c1e1920 */
.L_x_45:
[----:B------:R-:W-:Y:S05]  /*29e0*/  BSYNC B1 ;  /* 0x0000000000017941 */ /* 0x000fea0003800000 */
.L_x_44:
[----:B-----5:R-:W-:Y:S01]  /*29f0*/  FMUL R59, R106, R89 ;  /* 0x000000596a3b7220 */ /* 0x020fe20000400000 */
[----:B------:R-:W-:Y:S03]  /*2a00*/  BSSY B1, `(.L_x_46) ;  /* 0x000000b000017945 */ /* 0x000fe60003800000 */
[----:B------:R-:W-:-:S05]  /*2a10*/  FFMA R61, R62, R88, R59 ;  /* 0x000000583e3d7223 */ /* 0x000fca000000003b */
[----:B------:R0:W-:Y:S01]  /*2a20*/  @P0 STG.E desc[UR36][R56.64+0x20], R61 ;  /* 0x0000203d38000986 */ /* 0x0001e2000c101924 */
[----:B------:R-:W-:-:S05]  /*2a30*/  IADD3 R117, P0, R117, 0x80, RZ ;  /* 0x0000008075757810 */ /* 0x000fca0007f1e0ff */
[----:B------:R-:W-:Y:S01]  /*2a40*/  IMAD.X R11, RZ, RZ, R11, P0 ;  /* 0x000000ffff0b7224 */ /* 0x000fe200000e060b */
[----:B------:R-:W-:Y:S01]  /*2a50*/  ISETP.GT.AND P0, PT, R3, 0x8, P1 ;  /* 0x000000080300780c */ /* 0x000fe20000f04270 */
[----:B------:R-:W-:-:S04]  /*2a60*/  IMAD.WIDE.U32 R58, R117, R98, R20 ;  /* 0x00000062753a7225 */ /* 0x000fc800078e0014 */
[----:B------:R-:W-:-:S04]  /*2a70*/  IMAD R10, R11, R98, RZ ;  /* 0x000000620b0a7224 */ /* 0x000fc800078e02ff */
[----:B------:R-:W-:-:S04]  /*2a80*/  IMAD R99, R117, R99, R10 ;  /* 0x0000006375637224 */ /* 0x000fc800078e020a */
[----:B0-----:R-:W-:Y:S05]  /*2a90*/  @!P0 BRA `(.L_x_47) ;  /* 0x0000000000048947 */ /* 0x001fea0003800000 */
[----:B------:R0:W5:Y:S02]  /*2aa0*/  LDG.E.LTC128B R106, desc[UR36][R12.64+0x24] ;  /* 0x000024240c6a7981 */ /* 0x000164000c1e1920 */
.L_x_47:
[----:B------:R-:W-:Y:S05]  /*2ab0*/  BSYNC B1 ;  /* 0x0000000000017941 */ /* 0x000fea0003800000 */
.L_x_46:
[----:B-----5:R-:W-:Y:S01]  /*2ac0*/  FMUL R10, R106, R89 ;  /* 0x000000596a0a7220 */ /* 0x020fe20000400000 */
[----:B------:R-:W-:Y:S01]  /*2ad0*/  IMAD.IADD R59, R99, 0x1, R59 ;  /* 0x00000001633b7824 */ /* 0x000fe200078e023b */
[----:B------:R-:W-:Y:S01]  /*2ae0*/  ISETP.GT.AND P2, PT, R4, 0x10, PT ;  /* 0x000000100400780c */ /* 0x000fe20003f44270 */
[----:B------:R-:W-:Y:S01]  /*2af0*/  BSSY B1, `(.L_x_48) ;  /* 0x000001b000017945 */ /* 0x000fe20003800000 */
[----:B------:R-:W-:Y:S01]  /*2b00*/  FFMA R97, R63, R88, R10 ;  /* 0x000000583f617223 */ /* 0x000fe2000000000a */
[----:B------:R-:W-:-:S04]  /*2b10*/  IMAD.WIDE.U32 R10, R117, R98, R94 ;  /* 0x00000062750a7225 */ /* 0x000fc800078e005e */
[----:B------:R0:W-:Y:S01]  /*2b20*/  @P0 STG.E desc[UR36][R56.64+0x24], R97 ;  /* 0x0000246138000986 */ /* 0x0001e2000c101924 */
[----:B------:R-:W-:Y:S01]  /*2b30*/  IMAD.WIDE.U32 R60, R23, R92, R58 ;  /* 0x0000005c173c7225 */ /* 0x000fe200078e003a */
[----:B------:R-:W-:-:S03]  /*2b40*/  LEA R58, P0, R10, R90, 0x2 ;  /* 0x0000005a0a3a7211 */ /* 0x000fc600078010ff */
[----:B------:R-:W-:Y:S02]  /*2b50*/  IMAD.IADD R11, R11, 0x1, R99 ;  /* 0x000000010b0b7824 */ /* 0x000fe400078e0263 */
[----:B------:R-:W-:-:S03]  /*2b60*/  IMAD.WIDE.U32 R62, R117, R98, R100 ;  /* 0x00000062753e7225 */ /* 0x000fc600078e0064 */
[----:B------:R-:W-:Y:S01]  /*2b70*/  LEA.HI.X R59, R10, R91, R11, 0x2, P0 ;  /* 0x0000005b0a3b7211 */ /* 0x000fe200000f140b */
[----:B------:R-:W-:Y:S01]  /*2b80*/  IMAD.IADD R11, R113, 0x1, R61 ;  /* 0x00000001710b7824 */ /* 0x000fe200078e023d */
[----:B------:R-:W-:Y:S01]  /*2b90*/  LEA R10, P0, R60, R90, 0x2 ;  /* 0x0000005a3c0a7211 */ /* 0x000fe200078010ff */
[----:B------:R-:W-:-:S03]  /*2ba0*/  IMAD.IADD R99, R99, 0x1, R63 ;  /* 0x0000000163637824 */ /* 0x000fc600078e023f */
[----:B------:R-:W-:Y:S02]  /*2bb0*/  LEA.HI.X R11, R60, R91, R11, 0x2, P0 ;  /* 0x0000005b3c0b7211 */ /* 0x000fe400000f140b */
[----:B------:R-:W-:-:S04]  /*2bc0*/  IADD3 R96, P0, R96, R62, RZ ;  /* 0x0000003e60607210 */ /* 0x000fc80007f1e0ff */
[----:B------:R-:W-:Y:S02]  /*2bd0*/  IADD3.X R94, R99, R95, RZ, P0, !PT ;  /* 0x0000005f635e7210 */ /* 0x000fe400007fe4ff */
[----:B------:R-:W-:-:S05]  /*2be0*/  IADD3 R62, P0, R20, R62, RZ ;  /* 0x0000003e143e7210 */ /* 0x000fca0007f1e0ff */
[----:B------:R-:W-:Y:S01]  /*2bf0*/  IMAD.X R63, R21, 0x1, R99, P0 ;  /* 0x00000001153f7824 */ /* 0x000fe200000e0663 */
[----:B------:R-:W-:Y:S01]  /*2c00*/  LEA R60, P0, R96, R90, 0x2 ;  /* 0x0000005a603c7211 */ /* 0x000fe200078010ff */
[----:B------:R-:W-:-:S03]  /*2c10*/  IMAD.WIDE.U32 R62, R23, R92, R62 ;  /* 0x0000005c173e7225 */ /* 0x000fc600078e003e */
[-C--:B------:R-:W-:Y:S01]  /*2c20*/  LEA.HI.X R61, R96, R91.reuse, R94, 0x2, P0 ;  /* 0x0000005b603d7211 */ /* 0x080fe200000f145e */
[----:B------:R-:W-:Y:S01]  /*2c30*/  IMAD.IADD R21, R113, 0x1, R63 ;  /* 0x0000000171157824 */ /* 0x000fe200078e023f */
[C---:B------:R-:W-:Y:S02]  /*2c40*/  LEA R20, P0, R62.reuse, R90, 0x2 ;  /* 0x0000005a3e147211 */ /* 0x040fe400078010ff */
[----:B------:R-:W-:Y:S02]  /*2c50*/  P2R R90, PR, RZ, 0x4 ;  /* 0x00000004ff5a7803 */ /* 0x000fe40000000000 */
[----:B------:R-:W-:Y:S02]  /*2c60*/  LEA.HI.X R21, R62, R91, R21, 0x2, P0 ;  /* 0x0000005b3e157211 */ /* 0x000fe400000f1415 */
[----:B------:R-:W-:-:S13]  /*2c70*/  ISETP.GT.AND P0, PT, R3, RZ, P2 ;  /* 0x000000ff0300720c */ /* 0x000fda0001704270 */
[----:B0-----:R-:W-:Y:S05]  /*2c80*/  @!P0 BRA `(.L_x_49) ;  /* 0x0000000000048947 */ /* 0x001fea0003800000 */
[----:B------:R0:W5:Y:S02]  /*2c90*/  LDG.E.LTC128B R106, desc[UR36][R8.64+0x40] ;  /* 0x00004024086a7981 */ /* 0x000164000c1e1920 */
.L_x_49:
[----:B------:R-:W-:Y:S05]  /*2ca0*/  BSYNC B1 ;  /* 0x0000000000017941 */ /* 0x000fea0003800000 */
.L_x_48:
[----:B-----5:R-:W-:Y:S01]  /*2cb0*/  FMUL R23, R106, R89 ;  /* 0x000000596a177220 */ /* 0x020fe20000400000 */
[----:B------:R-:W-:Y:S01]  /*2cc0*/  ISETP.GT.AND P1, PT, R4, 0x11, PT ;  /* 0x000000110400780c */ /* 0x000fe20003f24270 */
[----:B------:R-:W-:Y:S02]  /*2cd0*/  BSSY B1, `(.L_x_50) ;  /* 0x0000007000017945 */ /* 0x000fe40003800000 */
[----:B------:R-:W-:Y:S01]  /*2ce0*/  FFMA R23, R64, R88, R23 ;  /* 0x0000005840177223 */ /* 0x000fe20000000017 */
[----:B------:R-:W-:-:S04]  /*2cf0*/  P2R R92, PR, RZ, 0x2 ;  /* 0x00000002ff5c7803 */ /* 0x000fc80000000000 */
[----:B------:R0:W-:Y:S01]  /*2d00*/  @P0 STG.E desc[UR36][R14.64+0x40], R23 ;  /* 0x000040170e000986 */ /* 0x0001e2000c101924 */
[----:B------:R-:W-:-:S13]  /*2d10*/  ISETP.GT.AND P0, PT, R3, RZ, P1 ;  /* 0x000000ff0300720c */ /* 0x000fda0000f04270 */
[----:B0-----:R-:W-:Y:S05]  /*2d20*/  @!P0 BRA `(.L_x_51) ;  /* 0x0000000000048947 */ /* 0x001fea0003800000 */
[----:B------:R0:W5:Y:S02]  /*2d30*/  LDG.E.LTC128B R106, desc[UR36][R8.64+0x44] ;  /* 0x00004424086a7981 */ /* 0x000164000c1e1920 */
.L_x_51:
[----:B------:R-:W-:Y:S05]  /*2d40*/  BSYNC B1 ;  /* 0x0000000000017941 */ /* 0x000fea0003800000 */
.L_x_50:
[----:B-----5:R-:W-:Y:S01]  /*2d50*/  FMUL R62, R106, R89 ;  /* 0x000000596a3e7220 */ /* 0x020fe20000400000 */
[----:B------:R-:W-:Y:S03]  /*2d60*/  BSSY B1, `(.L_x_52) ;  /* 0x0000006000017945 */ /* 0x000fe60003800000 */
[----:B------:R-:W-:-:S05]  /*2d70*/  FFMA R65, R65, R88, R62 ;  /* 0x0000005841417223 */ /* 0x000fca000000003e */
[----:B------:R0:W-:Y:S01]  /*2d80*/  @P0 STG.E desc[UR36][R14.64+0x44], R65 ;  /* 0x000044410e000986 */ /* 0x0001e2000c101924 */
[----:B------:R-:W-:-:S13]  /*2d90*/  ISETP.GT.AND P0, PT, R3, 0x8, P2 ;  /* 0x000000080300780c */ /* 0x000fda0001704270 */
[----:B0-----:R-:W-:Y:S05]  /*2da0*/  @!P0 BRA `(.L_x_53) ;  /* 0x0000000000048947 */ /* 0x001fea0003800000 */
[----:B------:R0:W5:Y:S02]  /*2db0*/  LDG.E.LTC128B R106, desc[UR36][R12.64+0x40] ;  /* 0x000040240c6a7981 */ /* 0x000164000c1e1920 */
.L_x_53:
[----:B------:R-:W-:Y:S05]  /*2dc0*/  BSYNC B1 ;  /* 0x0000000000017941 */ /* 0x000fea0003800000 */
.L_x_52:
[----:B-----5:R-:W-:Y:S01]  /*2dd0*/  FMUL R23, R106, R89 ;  /* 0x000000596a177220 */ /* 0x020fe20000400000 */
[----:B------:R-:W-:Y:S03]  /*2de0*/  BSSY B1, `(.L_x_54) ;  /* 0x0000006000017945 */ /* 0x000fe60003800000 */
[----:B------:R-:W-:-:S05]  /*2df0*/  FFMA R23, R66, R88, R23 ;  /* 0x0000005842177223 */ /* 0x000fca0000000017 */
[----:B------:R0:W-:Y:S01]  /*2e00*/  @P0 STG.E desc[UR36][R56.64+0x40], R23 ;  /* 0x0000401738000986 */ /* 0x0001e2000c101924 */
[----:B------:R-:W-:-:S13]  /*2e10*/  ISETP.GT.AND P0, PT, R3, 0x8, P1 ;  /* 0x000000080300780c */ /* 0x000fda0000f04270 */
[----:B0-----:R-:W-:Y:S05]  /*2e20*/  @!P0 BRA `(.L_x_55) ;  /* 0x0000000000048947 */ /* 0x001fea0003800000 */
[----:B------:R0:W5:Y:S02]  /*2e30*/  LDG.E.LTC128B R106, desc[UR36][R12.64+0x44] ;  /* 0x000044240c6a7981 */ /* 0x000164000c1e1920 */
.L_x_55:
[----:B------:R-:W-:Y:S05]  /*2e40*/  BSYNC B1 ;  /* 0x0000000000017941 */ /* 0x000fea0003800000 */
.L_x_54:
        /* <DEDUP_REMOVED lines=9> */
.L_x_57:
[----:B------:R-:W-:Y:S05]  /*2ee0*/  BSYNC B1 ;  /* 0x0000000000017941 */ /* 0x000fea0003800000 */
.L_x_56:
        /* <DEDUP_REMOVED lines=9> */
.L_x_59:
[----:B------:R-:W-:Y:S05]  /*2f80*/  BSYNC B1 ;  /* 0x0000000000017941 */ /* 0x000fea0003800000 */
.L_x_58:
[----:B-----5:R-:W-:Y:S01]  /*2f90*/  FMUL R62, R106, R89 ;  /* 0x000000596a3e7220 */ /* 0x020fe20000400000 */
[----:B------:R-:W-:Y:S03]  /*2fa0*/  BSSY B1, `(.L_x_60) ;  /* 0x0000006000017945 */ /* 0x000fe60003800000 */
[----:B------:R-:W-:-:S05]  /*2fb0*/  FFMA R69, R69, R88, R62 ;  /* 0x0000005845457223 */ /* 0x000fca000000003e */
[----:B------:R0:W-:Y:S01]  /*2fc0*/  @P0 STG.E desc[UR36][R14.64+0x64], R69 ;  /* 0x000064450e000986 */ /* 0x0001e2000c101924 */
[----:B------:R-:W-:-:S13]  /*2fd0*/  ISETP.GT.AND P0, PT, R3, 0x8, P2 ;  /* 0x000000080300780c */ /* 0x000fda0001704270 */
[----:B0-----:R-:W-:Y:S05]  /*2fe0*/  @!P0 BRA `(.L_x_61) ;  /* 0x0000000000048947 */ /* 0x001fea0003800000 */
[----:B------:R0:W5:Y:S02]  /*2ff0*/  LDG.E.LTC128B R106, desc[UR36][R12.64+0x60] ;  /* 0x000060240c6a7981 */ /* 0x000164000c1e1920 */
.L_x_61:
[----:B------:R-:W-:Y:S05]  /*3000*/  BSYNC B1 ;  /* 0x0000000000017941 */ /* 0x000fea0003800000 */
.L_x_60:
[----:B-----5:R-:W-:Y:S01]  /*3010*/  FMUL R23, R106, R89 ;  /* 0x000000596a177220 */ /* 0x020fe20000400000 */
[----:B------:R-:W-:Y:S03]  /*3020*/  BSSY B1, `(.L_x_62) ;  /* 0x0000006000017945 */ /* 0x000fe60003800000 */
[----:B------:R-:W-:-:S05]  /*3030*/  FFMA R23, R70, R88, R23 ;  /* 0x0000005846177223 */ /* 0x000fca0000000017 */
[----:B------:R0:W-:Y:S01]  /*3040*/  @P0 STG.E desc[UR36][R56.64+0x60], R23 ;  /* 0x0000601738000986 */ /* 0x0001e2000c101924 */
[----:B------:R-:W-:-:S13]  /*3050*/  ISETP.GT.AND P0, PT, R3, 0x8, P1 ;  /* 0x000000080300780c */ /* 0x000fda0000f04270 */
[----:B0-----:R-:W-:Y:S05]  /*3060*/  @!P0 BRA `(.L_x_63) ;  /* 0x0000000000048947 */ /* 0x001fea0003800000 */
[----:B------:R0:W5:Y:S02]  /*3070*/  LDG.E.LTC128B R106, desc[UR36][R12.64+0x64] ;  /* 0x000064240c6a7981 */ /* 0x000164000c1e1920 */
.L_x_63:
[----:B------:R-:W-:Y:S05]  /*3080*/  BSYNC B1 ;  /* 0x0000000000017941 */ /* 0x000fea0003800000 */
.L_x_62:
        /* <DEDUP_REMOVED lines=9> */
.L_x_65:
[----:B------:R-:W-:Y:S05]  /*3120*/  BSYNC B1 ;  /* 0x0000000000017941 */ /* 0x000fea0003800000 */
.L_x_64:
        /* <DEDUP_REMOVED lines=9> */
.L_x_67:
[----:B------:R-:W-:Y:S05]  /*31c0*/  BSYNC B1 ;  /* 0x0000000000017941 */ /* 0x000fea0003800000 */
.L_x_66:
[----:B-----5:R-:W-:Y:S01]  /*31d0*/  FMUL R62, R106, R89 ;  /* 0x000000596a3e7220 */ /* 0x020fe20000400000 */
[----:B------:R-:W-:Y:S03]  /*31e0*/  BSSY B1, `(.L_x_68) ;  /* 0x0000006000017945 */ /* 0x000fe60003800000 */
[----:B------:R-:W-:-:S05]  /*31f0*/  FFMA R73, R73, R88, R62 ;  /* 0x0000005849497223 */ /* 0x000fca000000003e */
[----:B------:R0:W-:Y:S01]  /*3200*/  @P0 STG.E desc[UR36][R14.64+0x84], R73 ;  /* 0x000084490e000986 */ /* 0x0001e2000c101924 */
[----:B------:R-:W-:-:S13]  /*3210*/  ISETP.GT.AND P0, PT, R3, 0x8, P2 ;  /* 0x000000080300780c */ /* 0x000fda0001704270 */
[----:B0-----:R-:W-:Y:S05]  /*3220*/  @!P0 BRA `(.L_x_69) ;  /* 0x0000000000048947 */ /* 0x001fea0003800000 */
[----:B------:R0:W5:Y:S02]  /*3230*/  LDG.E.LTC128B R106, desc[UR36][R12.64+0x80] ;  /* 0x000080240c6a7981 */ /* 0x000164000c1e1920 */
.L_x_69:
[----:B------:R-:W-:Y:S05]  /*3240*/  BSYNC B1 ;  /* 0x0000000000017941 */ /* 0x000fea0003800000 */
.L_x_68:
[----:B-----5:R-:W-:Y:S01]  /*3250*/  FMUL R23, R106, R89 ;  /* 0x000000596a177220 */ /* 0x020fe20000400000 */
[----:B------:R-:W-:Y:S03]  /*3260*/  BSSY B1, `(.L_x_70) ;  /* 0x0000006000017945 */ /* 0x000fe60003800000 */
[----:B------:R-:W-:-:S05]  /*3270*/  FFMA R23, R74, R88, R23 ;  /* 0x000000584a177223 */ /* 0x000fca0000000017 */
[----:B------:R0:W-:Y:S01]  /*3280*/  @P0 STG.E desc[UR36][R56.64+0x80], R23 ;  /* 0x0000801738000986 */ /* 0x0001e2000c101924 */
[----:B------:R-:W-:-:S13]  /*3290*/  ISETP.GT.AND P0, PT, R3, 0x8, P1 ;  /* 0x000000080300780c */ /* 0x000fda0000f04270 */
[----:B0-----:R-:W-:Y:S05]  /*32a0*/  @!P0 BRA `(.L_x_71) ;  /* 0x0000000000048947 */ /* 0x001fea0003800000 */
[----:B------:R0:W5:Y:S02]  /*32b0*/  LDG.E.LTC128B R106, desc[UR36][R12.64+0x84] ;  /* 0x000084240c6a7981 */ /* 0x000164000c1e1920 */
.L_x_71:
[----:B------:R-:W-:Y:S05]  /*32c0*/  BSYNC B1 ;  /* 0x0000000000017941 */ /* 0x000fea0003800000 */
.L_x_70:
        /* <DEDUP_REMOVED lines=9> */
.L_x_73:
[----:B------:R-:W-:Y:S05]  /*3360*/  BSYNC B1 ;  /* 0x0000000000017941 */ /* 0x000fea0003800000 */
.L_x_72:
[----:B-----5:R-:W-:Y:S01]  /*3370*/  FMUL R23, R106, R89 ;  /* 0x000000596a177220 */ /* 0x020fe20000400000 */
[----:B------:R-:W-:Y:S01]  /*3380*/  ISETP.GT.AND P4, PT, R4, 0x29, PT ;  /* 0x000000290400780c */ /* 0x000fe20003f84270 */
[----:B------:R-:W-:Y:S02]  /*3390*/  BSSY B1, `(.L_x_74) ;  /* 0x0000007000017945 */ /* 0x000fe40003800000 */
[----:B------:R-:W-:-:S05]  /*33a0*/  FFMA R23, R76, R88, R23 ;  /* 0x000000584c177223 */ /* 0x000fca0000000017 */
[----:B------:R1:W-:Y:S01]  /*33b0*/  @P0 STG.E desc[UR36][R14.64+0xa0], R23 ;  /* 0x0000a0170e000986 */ /* 0x0003e2000c101924 */
[----:B------:R-:W-:Y:S02]  /*33c0*/  ISETP.GT.AND P0, PT, R3, RZ, P4 ;  /* 0x000000ff0300720c */ /* 0x000fe40002704270 */
[----:B-1----:R-:W-:-:S11]  /*33d0*/  P2R R23, PR, RZ, 0x10 ;  /* 0x00000010ff177803 */ /* 0x002fd60000000000 */
[----:B------:R-:W-:Y:S05]  /*33e0*/  @!P0 BRA `(.L_x_75) ;  /* 0x0000000000048947 */ /* 0x000fea0003800000 */
[----:B------:R1:W5:Y:S02]  /*33f0*/  LDG.E.LTC128B R106, desc[UR36][R8.64+0xa4] ;  /* 0x0000a424086a7981 */ /* 0x000364000c1e1920 */
.L_x_75:
[----:B------:R-:W-:Y:S05]  /*3400*/  BSYNC B1 ;  /* 0x0000000000017941 */ /* 0x000fea0003800000 */
.L_x_74:
[----:B-----5:R-:W-:Y:S01]  /*3410*/  FMUL R62, R106, R89 ;  /* 0x000000596a3e7220 */ /* 0x020fe20000400000 */
[----:B------:R-:W-:Y:S03]  /*3420*/  BSSY B1, `(.L_x_76) ;  /* 0x0000006000017945 */ /* 0x000fe60003800000 */
[----:B------:R-:W-:-:S05]  /*3430*/  FFMA R77, R77, R88, R62 ;  /* 0x000000584d4d7223 */ /* 0x000fca000000003e */
[----:B------:R0:W-:Y:S01]  /*3440*/  @P0 STG.E desc[UR36][R14.64+0xa4], R77 ;  /* 0x0000a44d0e000986 */ /* 0x0001e2000c101924 */
[----:B------:R-:W-:-:S13]  /*3450*/  ISETP.GT.AND P0, PT, R3, 0x8, P1 ;  /* 0x000000080300780c */ /* 0x000fda0000f04270 */
[----:B0-----:R-:W-:Y:S05]  /*3460*/  @!P0 BRA `(.L_x_77) ;  /* 0x0000000000048947 */ /* 0x001fea0003800000 */
[----:B------:R0:W5:Y:S02]  /*3470*/  LDG.E.LTC128B R106, desc[UR36][R12.64+0xa0] ;  /* 0x0000a0240c6a7981 */ /* 0x000164000c1e1920 */
.L_x_77:
[----:B------:R-:W-:Y:S05]  /*3480*/  BSYNC B1 ;  /* 0x0000000000017941 */ /* 0x000fea0003800000 */
.L_x_76:
[----:B-----5:R-:W-:Y:S01]  /*3490*/  FMUL R23, R106, R89 ;  /* 0x000000596a177220 */ /* 0x020fe20000400000 */
[----:B------:R-:W-:Y:S03]  /*34a0*/  BSSY B1, `(.L_x_78) ;  /* 0x0000006000017945 */ /* 0x000fe60003800000 */
[----:B------:R-:W-:-:S05]  /*34b0*/  FFMA R23, R78, R88, R23 ;  /* 0x000000584e177223 */ /* 0x000fca0000000017 */
[----:B------:R0:W-:Y:S01]  /*34c0*/  @P0 STG.E desc[UR36][R56.64+0xa0], R23 ;  /* 0x0000a01738000986 */ /* 0x0001e2000c101924 */
[----:B------:R-:W-:-:S13]  /*34d0*/  ISETP.GT.AND P0, PT, R3, 0x8, P4 ;  /* 0x000000080300780c */ /* 0x000fda0002704270 */
[----:B0-----:R-:W-:Y:S05]  /*34e0*/  @!P0 BRA `(.L_x_79) ;  /* 0x0000000000048947 */ /* 0x001fea0003800000 */
[----:B------:R0:W5:Y:S02]  /*34f0*/  LDG.E.LTC128B R106, desc[UR36][R12.64+0xa4] ;  /* 0x0000a4240c6a7981 */ /* 0x000164000c1e1920 */
.L_x_79:
[----:B------:R-:W-:Y:S05]  /*3500*/  BSYNC B1 ;  /* 0x0000000000017941 */ /* 0x000fea0003800000 */
.L_x_78:
[----:B-----5:R-:W-:Y:S01]  /*3510*/  FMUL R62, R106, R89 ;  /* 0x000000596a3e7220 */ /* 0x020fe20000400000 */
[----:B------:R-:W-:Y:S01]  /*3520*/  ISETP.GT.AND P6, PT, R4, 0x30, PT ;  /* 0x000000300400780c */ /* 0x000fe20003fc4270 */
[----:B------:R-:W-:Y:S02]  /*3530*/  BSSY B1, `(.L_x_80) ;  /* 0x0000006000017945 */ /* 0x000fe40003800000 */
[----:B------:R-:W-:-:S05]  /*3540*/  FFMA R79, R79, R88, R62 ;  /* 0x000000584f4f7223 */ /* 0x000fca000000003e */
[----:B------:R0:W-:Y:S01]  /*3550*/  @P0 STG.E desc[UR36][R56.64+0xa4], R79 ;  /* 0x0000a44f38000986 */ /* 0x0001e2000c101924 */
[----:B------:R-:W-:-:S13]  /*3560*/  ISETP.GT.AND P0, PT, R3, RZ, P6 ;  /* 0x000000ff0300720c */ /* 0x000fda0003704270 */
[----:B0-----:R-:W-:Y:S05]  /*3570*/  @!P0 BRA `(.L_x_81) ;  /* 0x0000000000048947 */ /* 0x001fea0003800000 */
[----:B------:R0:W5:Y:S02]  /*3580*/  LDG.E.LTC128B R106, desc[UR36][R8.64+0xc0] ;  /* 0x0000c024086a7981 */ /* 0x000164000c1e1920 */
.L_x_81:
[----:B------:R-:W-:Y:S05]  /*3590*/  BSYNC B1 ;  /* 0x0000000000017941 */ /* 0x000fea0003800000 */
.L_x_80:
        /* <DEDUP_REMOVED lines=8> */
.L_x_83:
[----:B------:R-:W-:Y:S05]  /*3620*/  BSYNC B1 ;  /* 0x0000000000017941 */ /* 0x000fea0003800000 */
.L_x_82:
[----:B-----5:R-:W-:Y:S01]  /*3630*/  FMUL R62, R106, R89 ;  /* 0x000000596a3e7220 */ /* 0x020fe20000400000 */
[----:B------:R-:W-:Y:S03]  /*3640*/  BSSY B1, `(.L_x_84) ;  /* 0x0000006000017945 */ /* 0x000fe60003800000 */
[----:B------:R-:W-:-:S05]  /*3650*/  FFMA R81, R81, R88, R62 ;  /* 0x0000005851517223 */ /* 0x000fca000000003e */
[----:B------:R0:W-:Y:S01]  /*3660*/  @P0 STG.E desc[UR36][R14.64+0xc4], R81 ;  /* 0x0000c4510e000986 */ /* 0x0001e2000c101924 */
[----:B------:R-:W-:-:S13]  /*3670*/  ISETP.GT.AND P0, PT, R3, 0x8, P6 ;  /* 0x000000080300780c */ /* 0x000fda0003704270 */
[----:B0-----:R-:W-:Y:S05]  /*3680*/  @!P0 BRA `(.L_x_85) ;  /* 0x0000000000048947 */ /* 0x001fea0003800000 */
[----:B------:R0:W5:Y:S02]  /*3690*/  LDG.E.LTC128B R106, desc[UR36][R12.64+0xc0] ;  /* 0x0000c0240c6a7981 */ /* 0x000164000c1e1920 */
.L_x_85:
[----:B------:R-:W-:Y:S05]  /*36a0*/  BSYNC B1 ;  /* 0x0000000000017941 */ /* 0x000fea0003800000 */
.L_x_84:
[----:B-----5:R-:W-:Y:S01]  /*36b0*/  FMUL R23, R106, R89 ;  /* 0x000000596a177220 */ /* 0x020fe20000400000 */
[----:B------:R-:W-:Y:S03]  /*36c0*/  BSSY B1, `(.L_x_86) ;  /* 0x0000006000017945 */ /* 0x000fe60003800000 */
[----:B------:R-:W-:-:S05]  /*36d0*/  FFMA R23, R82, R88, R23 ;  /* 0x0000005852177223 */ /* 0x000fca0000000017 */
[----:B------:R0:W-:Y:S01]  /*36e0*/  @P0 STG.E desc[UR36][R56.64+0xc0], R23 ;  /* 0x0000c01738000986 */ /* 0x0001e2000c101924 */
[----:B------:R-:W-:-:S13]  /*36f0*/  ISETP.GT.AND P0, PT, R3, 0x8, P2 ;  /* 0x000000080300780c */ /* 0x000fda0001704270 */
[----:B0-----:R-:W-:Y:S05]  /*3700*/  @!P0 BRA `(.L_x_87) ;  /* 0x0000000000048947 */ /* 0x001fea0003800000 */
[----:B------:R0:W5:Y:S02]  /*3710*/  LDG.E.LTC128B R106, desc[UR36][R12.64+0xc4] ;  /* 0x0000c4240c6a7981 */ /* 0x000164000c1e1920 */
.L_x_87:
[----:B------:R-:W-:Y:S05]  /*3720*/  BSYNC B1 ;  /* 0x0000000000017941 */ /* 0x000fea0003800000 */
.L_x_86:
        /* <DEDUP_REMOVED lines=8> */
.L_x_89:
[----:B------:R-:W-:Y:S05]  /*37b0*/  BSYNC B1 ;  /* 0x0000000000017941 */ /* 0x000fea0003800000 */
.L_x_88:
[----:B-----5:R-:W-:Y:S01]  /*37c0*/  FMUL R23, R106, R89 ;  /* 0x000000596a177220 */ /* 0x020fe20000400000 */
[----:B------:R-:W-:Y:S03]  /*37d0*/  BSSY B1, `(.L_x_90) ;  /* 0x000000d000017945 */ /* 0x000fe60003800000 */
[----:B------:R-:W-:-:S05]  /*37e0*/  FFMA R23, R84, R88, R23 ;  /* 0x0000005854177223 */ /* 0x000fca0000000017 */
[----:B------:R0:W-:Y:S01]  /*37f0*/  @P0 STG.E desc[UR36][R14.64+0xe0], R23 ;  /* 0x0000e0170e000986 */ /* 0x0001e2000c101924 */
[----:B------:R-:W-:-:S05]  /*3800*/  IADD3 R64, P0, R93, R56, RZ ;  /* 0x000000385d407210 */ /* 0x000fca0007f1e0ff */
[----:B------:R-:W-:Y:S01]  /*3810*/  IMAD.X R65, R5, 0x1, R57, P0 ;  /* 0x0000000105417824 */ /* 0x000fe200000e0639 */
[----:B------:R-:W-:-:S05]  /*3820*/  IADD3 R66, P0, R93, R56, RZ ;  /* 0x000000385d427210 */ /* 0x000fca0007f1e0ff */
[----:B------:R-:W-:Y:S01]  /*3830*/  IMAD.X R67, R5, 0x1, R57, P0 ;  /* 0x0000000105437824 */ /* 0x000fe200000e0639 */
[----:B------:R-:W-:-:S05]  /*3840*/  IADD3 R62, P0, R93, R14, RZ ;  /* 0x0000000e5d3e7210 */ /* 0x000fca0007f1e0ff */
[----:B------:R-:W-:Y:S01]  /*3850*/  IMAD.X R63, R5, 0x1, R15, P0 ;  /* 0x00000001053f7824 */ /* 0x000fe200000e060f */
[----:B------:R-:W-:-:S04]  /*3860*/  ISETP.GT.AND P0, PT, R4, 0x39, PT ;  /* 0x000000390400780c */ /* 0x000fc80003f04270 */
[----:B------:R-:W-:-:S13]  /*3870*/  ISETP.GT.AND P3, PT, R3, RZ, P0 ;  /* 0x000000ff0300720c */ /* 0x000fda0000764270 */
[----:B0-----:R-:W-:Y:S05]  /*3880*/  @!P3 BRA `(.L_x_91) ;  /* 0x000000000004b947 */ /* 0x001fea0003800000 */
[----:B------:R0:W5:Y:S02]  /*3890*/  LDG.E.LTC128B R106, desc[UR36][R8.64+0xe4] ;  /* 0x0000e424086a7981 */ /* 0x000164000c1e1920 */
.L_x_91:
[----:B------:R-:W-:Y:S05]  /*38a0*/  BSYNC B1 ;  /* 0x0000000000017941 */ /* 0x000fea0003800000 */
.L_x_90:
[----:B-----5:R-:W-:Y:S01]  /*38b0*/  FMUL R4, R106, R89 ;  /* 0x000000596a047220 */ /* 0x020fe20000400000 */
[----:B------:R-:W-:Y:S03]  /*38c0*/  BSSY B1, `(.L_x_92) ;  /* 0x0000006000017945 */ /* 0x000fe60003800000 */
[----:B------:R-:W-:-:S05]  /*38d0*/  FFMA R85, R85, R88, R4 ;  /* 0x0000005855557223 */ /* 0x000fca0000000004 */
[----:B------:R0:W-:Y:S01]  /*38e0*/  @P3 STG.E desc[UR36][R14.64+0xe4], R85 ;  /* 0x0000e4550e003986 */ /* 0x0001e2000c101924 */
[----:B------:R-:W-:-:S13]  /*38f0*/  ISETP.GT.AND P3, PT, R3, 0x8, P1 ;  /* 0x000000080300780c */ /* 0x000fda0000f64270 */
[----:B0-----:R-:W-:Y:S05]  /*3900*/  @!P3 BRA `(.L_x_93) ;  /* 0x000000000004b947 */ /* 0x001fea0003800000 */
[----:B------:R0:W5:Y:S02]  /*3910*/  LDG.E.LTC128B R106, desc[UR36][R12.64+0xe0] ;  /* 0x0000e0240c6a7981 */ /* 0x000164000c1e1920 */
.L_x_93:
[----:B------:R-:W-:Y:S05]  /*3920*/  BSYNC B1 ;  /* 0x0000000000017941 */ /* 0x000fea0003800000 */
.L_x_92:
[----:B-----5:R-:W-:Y:S01]  /*3930*/  FMUL R5, R106, R89 ;  /* 0x000000596a057220 */ /* 0x020fe20000400000 */
[----:B------:R-:W-:Y:S03]  /*3940*/  BSSY B1, `(.L_x_94) ;  /* 0x0000006000017945 */ /* 0x000fe60003800000 */
[----:B------:R-:W-:-:S05]  /*3950*/  FFMA R5, R86, R88, R5 ;  /* 0x0000005856057223 */ /* 0x000fca0000000005 */
[----:B------:R0:W-:Y:S01]  /*3960*/  @P3 STG.E desc[UR36][R56.64+0xe0], R5 ;  /* 0x0000e00538003986 */ /* 0x0001e2000c101924 */
[----:B------:R-:W-:-:S13]  /*3970*/  ISETP.GT.AND P3, PT, R3, 0x8, P0 ;  /* 0x000000080300780c */ /* 0x000fda0000764270 */
[----:B0-----:R-:W-:Y:S05]  /*3980*/  @!P3 BRA `(.L_x_95) ;  /* 0x000000000004b947 */ /* 0x001fea0003800000 */
[----:B------:R0:W5:Y:S02]  /*3990*/  LDG.E.LTC128B R106, desc[UR36][R12.64+0xe4] ;  /* 0x0000e4240c6a7981 */ /* 0x000164000c1e1920 */
.L_x_95:
[----:B------:R-:W-:Y:S05]  /*39a0*/  BSYNC B1 ;  /* 0x0000000000017941 */ /* 0x000fea0003800000 */
.L_x_94:
[----:B-----5:R-:W-:-:S04]  /*39b0*/  FMUL R4, R106, R89 ;  /* 0x000000596a047220 */ /* 0x020fc80000400000 */
[----:B------:R-:W-:-:S05]  /*39c0*/  FFMA R87, R87, R88, R4 ;  /* 0x0000005857577223 */ /* 0x000fca0000000004 */
[----:B------:R0:W-:Y:S01]  /*39d0*/  @P3 STG.E desc[UR36][R56.64+0xe4], R87 ;  /* 0x0000e45738003986 */ /* 0x0001e2000c101924 */
[----:B------:R-:W-:-:S13]  /*39e0*/  ISETP.GT.AND P3, PT, R3, 0x80, P5 ;  /* 0x000000800300780c */ /* 0x000fda0002f64270 */
[----:B------:R-:W2:Y:S01]  /*39f0*/  @P3 LDG.E.LTC128B R106, desc[UR36][R58.64] ;  /* 0x000000243a6a3981 */ /* 0x000ea2000c1e1920 */
[----:B------:R-:W-:Y:S01]  /*3a00*/  BSSY B1, `(.L_x_96) ;  /* 0x0000008000017945 */ /* 0x000fe20003800000 */
[----:B--2---:R-:W-:-:S04]  /*3a10*/  FMUL R5, R106, R89 ;  /* 0x000000596a057220 */ /* 0x004fc80000400000 */
[----:B------:R-:W-:-:S05]  /*3a20*/  FFMA R5, R24, R88, R5 ;  /* 0x0000005818057223 */ /* 0x000fca0000000005 */
[----:B------:R0:W-:Y:S01]  /*3a30*/  @P3 STG.E desc[UR36][R62.64], R5 ;  /* 0x000000053e003986 */ /* 0x0001e2000c101924 */
[----:B------:R-:W-:-:S04]  /*3a40*/  ISETP.NE.AND P3, PT, R107, RZ, PT ;  /* 0x000000ff6b00720c */ /* 0x000fc80003f65270 */
[----:B------:R-:W-:-:S13]  /*3a50*/  ISETP.GT.AND P3, PT, R3, 0x80, P3 ;  /* 0x000000800300780c */ /* 0x000fda0001f64270 */
[----:B0-----:R-:W-:Y:S05]  /*3a60*/  @!P3 BRA `(.L_x_97) ;  /* 0x000000000004b947 */ /* 0x001fea0003800000 */
[----:B------:R0:W5:Y:S02]  /*3a70*/  LDG.E.LTC128B R106, desc[UR36][R10.64+0x4] ;  /* 0x000004240a6a7981 */ /* 0x000164000c1e1920 */
.L_x_97:
[----:B------:R-:W-:Y:S05]  /*3a80*/  BSYNC B1 ;  /* 0x0000000000017941 */ /* 0x000fea0003800000 */
.L_x_96:
[----:B-----5:R-:W-:Y:S01]  /*3a90*/  FMUL R4, R106, R89 ;  /* 0x000000596a047220 */ /* 0x020fe20000400000 */
[----:B------:R-:W-:Y:S01]  /*3aa0*/  @P3 IMAD.MOV.U32 R5, RZ, RZ, R63 ;  /* 0x000000ffff053224 */ /* 0x000fe200078e003f */
[----:B------:R-:W-:Y:S01]  /*3ab0*/  ISETP.GT.AND P5, PT, R3, 0x88, P5 ;  /* 0x000000880300780c */ /* 0x000fe20002fa4270 */
[----:B------:R-:W-:Y:S01]  /*3ac0*/  BSSY B1, `(.L_x_98) ;  /* 0x0000006000017945 */ /* 0x000fe20003800000 */
[----:B------:R-:W-:Y:S01]  /*3ad0*/  FFMA R25, R25, R88, R4 ;  /* 0x0000005819197223 */ /* 0x000fe20000000004 */
[----:B------:R-:W-:-:S05]  /*3ae0*/  @P3 IMAD.MOV.U32 R4, RZ, RZ, R62 ;  /* 0x000000ffff043224 */ /* 0x000fca00078e003e */
[----:B------:R2:W-:Y:S05]  /*3af0*/  @P3 STG.E desc[UR36][R4.64+0x4], R25 ;  /* 0x0000041904003986 */ /* 0x0005ea000c101924 */
[----:B------:R-:W-:Y:S05]  /*3b00*/  @!P5 BRA `(.L_x_99) ;  /* 0x000000000004d947 */ /* 0x000fea0003800000 */
[----:B------:R0:W5:Y:S02]  /*3b10*/  LDG.E.LTC128B R106, desc[UR36][R60.64] ;  /* 0x000000243c6a7981 */ /* 0x000164000c1e1920 */
.L_x_99:
[----:B------:R-:W-:Y:S05]  /*3b20*/  BSYNC B1 ;  /* 0x0000000000017941 */ /* 0x000fea0003800000 */
.L_x_98:
[----:B--2--5:R-:W-:Y:S01]  /*3b30*/  FMUL R5, R106, R89 ;  /* 0x000000596a057220 */ /* 0x024fe20000400000 */
[----:B------:R-:W-:Y:S01]  /*3b40*/  ISETP.NE.AND P3, PT, R107, RZ, PT ;  /* 0x000000ff6b00720c */ /* 0x000fe20003f65270 */
[----:B------:R-:W-:Y:S02]  /*3b50*/  BSSY B1, `(.L_x_100) ;  /* 0x0000006000017945 */ /* 0x000fe40003800000 */
[----:B------:R-:W-:Y:S01]  /*3b60*/  FFMA R5, R26, R88, R5 ;  /* 0x000000581a057223 */ /* 0x000fe20000000005 */
[----:B------:R-:W-:-:S04]  /*3b70*/  ISETP.GT.AND P3, PT, R3, 0x88, P3 ;  /* 0x000000880300780c */ /* 0x000fc80001f64270 */
[----:B------:R2:W-:Y:S09]  /*3b80*/  @P5 STG.E desc[UR36][R64.64], R5 ;  /* 0x0000000540005986 */ /* 0x0005f2000c101924 */
[----:B------:R-:W-:Y:S05]  /*3b90*/  @!P3 BRA `(.L_x_101) ;  /* 0x000000000004b947 */ /* 0x000fea0003800000 */
[----:B------:R0:W5:Y:S02]  /*3ba0*/  LDG.E.LTC128B R106, desc[UR36][R20.64+0x4] ;  /* 0x00000424146a7981 */ /* 0x000164000c1e1920 */
.L_x_101:
[----:B------:R-:W-:Y:S05]  /*3bb0*/  BSYNC B1 ;  /* 0x0000000000017941 */ /* 0x000fea0003800000 */
.L_x_100:
[----:B-----5:R-:W-:Y:S01]  /*3bc0*/  FMUL R4, R106, R89 ;  /* 0x000000596a047220 */ /* 0x020fe20000400000 */
[----:B------:R-:W-:Y:S01]  /*3bd0*/  ISETP.NE.AND P5, PT, R104, RZ, PT ;  /* 0x000000ff6800720c */ /* 0x000fe20003fa5270 */
[----:B------:R-:W-:Y:S02]  /*3be0*/  BSSY B1, `(.L_x_102) ;  /* 0x0000006000017945 */ /* 0x000fe40003800000 */
[----:B------:R-:W-:-:S05]  /*3bf0*/  FFMA R27, R27, R88, R4 ;  /* 0x000000581b1b7223 */ /* 0x000fca0000000004 */
[----:B------:R0:W-:Y:S01]  /*3c00*/  @P3 STG.E desc[UR36][R66.64+0x4], R27 ;  /* 0x0000041b42003986 */ /* 0x0001e2000c101924 */
[----:B------:R-:W-:-:S13]  /*3c10*/  ISETP.GT.AND P3, PT, R3, 0x80, P5 ;  /* 0x000000800300780c */ /* 0x000fda0002f64270 */
[----:B0-----:R-:W-:Y:S05]  /*3c20*/  @!P3 BRA `(.L_x_103) ;  /* 0x000000000004b947 */ /* 0x001fea0003800000 */
[----:B------:R0:W5:Y:S02]  /*3c30*/  LDG.E.LTC128B R106, desc[UR36][R10.64+0x20] ;  /* 0x000020240a6a7981 */ /* 0x000164000c1e1920 */
.L_x_103:
[----:B------:R-:W-:Y:S05]  /*3c40*/  BSYNC B1 ;  /* 0x0000000000017941 */ /* 0x000fea0003800000 */
.L_x_102:
[----:B--2--5:R-:W-:Y:S01]  /*3c50*/  FMUL R5, R106, R89 ;  /* 0x000000596a057220 */ /* 0x024fe20000400000 */
[----:B------:R-:W-:Y:S01]  /*3c60*/  @P3 IMAD.MOV.U32 R4, RZ, RZ, R62 ;  /* 0x000000ffff043224 */ /* 0x000fe200078e003e */
[----:B------:R-:W-:Y:S01]  /*3c70*/  ISETP.NE.AND P5, PT, R105, RZ, PT ;  /* 0x000000ff6900720c */ /* 0x000fe20003fa5270 */
[----:B------:R-:W-:Y:S01]  /*3c80*/  BSSY B1, `(.L_x_104) ;  /* 0x0000007000017945 */ /* 0x000fe20003800000 */
[----:B-1--4-:R-:W-:Y:S01]  /*3c90*/  FFMA R9, R28, R88, R5 ;  /* 0x000000581c097223 */ /* 0x012fe20000000005 */
[----:B------:R-:W-:-:S05]  /*3ca0*/  @P3 MOV R5, R63 ;  /* 0x0000003f00053202 */ /* 0x000fca0000000f00 */
[----:B------:R1:W-:Y:S01]  /*3cb0*/  @P3 STG.E desc[UR36][R4.64+0x20], R9 ;  /* 0x0000200904003986 */ /* 0x0003e2000c101924 */
[----:B------:R-:W-:-:S13]  /*3cc0*/  ISETP.GT.AND P3, PT, R3, 0x80, P5 ;  /* 0x000000800300780c */ /* 0x000fda0002f64270 */
[----:B-1----:R-:W-:Y:S05]  /*3cd0*/  @!P3 BRA `(.L_x_105) ;  /* 0x000000000004b947 */ /* 0x002fea0003800000 */
[----:B------:R1:W5:Y:S02]  /*3ce0*/  LDG.E.LTC128B R106, desc[UR36][R10.64+0x24] ;  /* 0x000024240a6a7981 */ /* 0x000364000c1e1920 */
.L_x_105:
[----:B------:R-:W-:Y:S05]  /*3cf0*/  BSYNC B1 ;  /* 0x0000000000017941 */ /* 0x000fea0003800000 */
.L_x_104:
[----:B-----5:R-:W-:Y:S01]  /*3d00*/  FMUL R4, R106, R89 ;  /* 0x000000596a047220 */ /* 0x020fe20000400000 */
[----:B------:R-:W-:Y:S01]  /*3d10*/  @P3 IMAD.MOV.U32 R5, RZ, RZ, R63 ;  /* 0x000000ffff053224 */ /* 0x000fe200078e003f */
[----:B------:R-:W-:Y:S02]  /*3d20*/  BSSY B1, `(.L_x_106) ;  /* 0x0000008000017945 */ /* 0x000fe40003800000 */
[----:B------:R-:W-:Y:S01]  /*3d30*/  FFMA R29, R29, R88, R4 ;  /* 0x000000581d1d7223 */ /* 0x000fe20000000004 */
[----:B------:R-:W-:-:S05]  /*3d40*/  @P3 IMAD.MOV.U32 R4, RZ, RZ, R62 ;  /* 0x000000ffff043224 */ /* 0x000fca00078e003e */
[----:B------:R2:W-:Y:S01]  /*3d50*/  @P3 STG.E desc[UR36][R4.64+0x24], R29 ;  /* 0x0000241d04003986 */ /* 0x0005e2000c101924 */
[----:B------:R-:W-:-:S04]  /*3d60*/  ISETP.NE.AND P3, PT, R104, RZ, PT ;  /* 0x000000ff6800720c */ /* 0x000fc80003f65270 */
[----:B------:R-:W-:-:S13]  /*3d70*/  ISETP.GT.AND P3, PT, R3, 0x88, P3 ;  /* 0x000000880300780c */ /* 0x000fda0001f64270 */
[----:B--2---:R-:W-:Y:S05]  /*3d80*/  @!P3 BRA `(.L_x_107) ;  /* 0x000000000004b947 */ /* 0x004fea0003800000 */
[----:B------:R2:W5:Y:S02]  /*3d90*/  LDG.E.LTC128B R106, desc[UR36][R20.64+0x20] ;  /* 0x00002024146a7981 */ /* 0x000564000c1e1920 */
.L_x_107:
[----:B------:R-:W-:Y:S05]  /*3da0*/  BSYNC B1 ;  /* 0x0000000000017941 */ /* 0x000fea0003800000 */
.L_x_106:
[----:B-----5:R-:W-:Y:S01]  /*3db0*/  FMUL R5, R106, R89 ;  /* 0x000000596a057220 */ /* 0x020fe20000400000 */
[----:B------:R-:W-:Y:S03]  /*3dc0*/  BSSY B1, `(.L_x_108) ;  /* 0x0000006000017945 */ /* 0x000fe60003800000 */
[----:B------:R-:W-:-:S05]  /*3dd0*/  FFMA R5, R30, R88, R5 ;  /* 0x000000581e057223 */ /* 0x000fca0000000005 */
[----:B------:R4:W-:Y:S01]  /*3de0*/  @P3 STG.E desc[UR36][R6.64+0x20], R5 ;  /* 0x0000200506003986 */ /* 0x0009e2000c101924 */
[----:B------:R-:W-:-:S13]  /*3df0*/  ISETP.GT.AND P3, PT, R3, 0x88, P5 ;  /* 0x000000880300780c */ /* 0x000fda0002f64270 */
[----:B----4-:R-:W-:Y:S05]  /*3e00*/  @!P3 BRA `(.L_x_109) ;  /* 0x000000000004b947 */ /* 0x010fea0003800000 */
[----:B------:R4:W5:Y:S02]  /*3e10*/  LDG.E.LTC128B R106, desc[UR36][R20.64+0x24] ;  /* 0x00002424146a7981 */ /* 0x000964000c1e1920 */
.L_x_109:
[----:B------:R-:W-:Y:S05]  /*3e20*/  BSYNC B1 ;  /* 0x0000000000017941 */ /* 0x000fea0003800000 */
.L_x_108:
[----:B-----5:R-:W-:Y:S01]  /*3e30*/  FMUL R4, R106, R89 ;  /* 0x000000596a047220 */ /* 0x020fe20000400000 */
[----:B------:R-:W-:Y:S01]  /*3e40*/  @P3 IMAD.MOV.U32 R5, RZ, RZ, R7 ;  /* 0x000000ffff053224 */ /* 0x000fe200078e0007 */
[----:B------:R-:W-:Y:S01]  /*3e50*/  ISETP.NE.AND P5, PT, R90, RZ, PT ;  /* 0x000000ff5a00720c */ /* 0x000fe20003fa5270 */
[----:B------:R-:W-:Y:S01]  /*3e60*/  BSSY B1, `(.L_x_110) ;  /* 0x0000007000017945 */ /* 0x000fe20003800000 */
[----:B------:R-:W-:Y:S01]  /*3e70*/  FFMA R31, R31, R88, R4 ;  /* 0x000000581f1f7223 */ /* 0x000fe20000000004 */
[----:B------:R-:W-:-:S05]  /*3e80*/  @P3 IMAD.MOV.U32 R4, RZ, RZ, R6 ;  /* 0x000000ffff043224 */ /* 0x000fca00078e0006 */
[----:B------:R0:W-:Y:S01]  /*3e90*/  @P3 STG.E desc[UR36][R4.64+0x24], R31 ;  /* 0x0000241f04003986 */ /* 0x0001e2000c101924 */
[----:B------:R-:W-:-:S13]  /*3ea0*/  ISETP.GT.AND P3, PT, R3, 0x80, P5 ;  /* 0x000000800300780c */ /* 0x000fda0002f64270 */
[----:B0-----:R-:W-:Y:S05]  /*3eb0*/  @!P3 BRA `(.L_x_111) ;  /* 0x000000000004b947 */ /* 0x001fea0003800000 */
[----:B------:R0:W5:Y:S02]  /*3ec0*/  LDG.E.LTC128B R106, desc[UR36][R10.64+0x40] ;  /* 0x000040240a6a7981 */ /* 0x000164000c1e1920 */
.L_x_111:
[----:B------:R-:W-:Y:S05]  /*3ed0*/  BSYNC B1 ;  /* 0x0000000000017941 */ /* 0x000fea0003800000 */
.L_x_110:
        /* <DEDUP_REMOVED lines=10> */
.L_x_113:
[----:B------:R-:W-:Y:S05]  /*3f80*/  BSYNC B1 ;  /* 0x0000000000017941 */ /* 0x000fea0003800000 */
.L_x_112:
        /* <DEDUP_REMOVED lines=8> */
[----:B0-----:R-:W-:Y:S05]  /*4010*/  @!P3 BRA `(.L_x_115) ;  /* 0x000000000004b947 */ /* 0x001fea0003800000 */
[----:B------:R0:W5:Y:S02]  /*4020*/  LDG.E.LTC128B R106, desc[UR36][R20.64+0x40] ;  /* 0x00004024146a7981 */ /* 0x000164000c1e1920 */
.L_x_115:
[----:B------:R-:W-:Y:S05]  /*4030*/  BSYNC B1 ;  /* 0x0000000000017941 */ /* 0x000fea0003800000 */
.L_x_114:
[----:B-----5:R-:W-:Y:S01]  /*4040*/  FMUL R5, R106, R89 ;  /* 0x000000596a057220 */ /* 0x020fe20000400000 */
[----:B------:R-:W-:Y:S01]  /*4050*/  @P3 MOV R4, R6 ;  /* 0x0000000600043202 */ /* 0x000fe20000000f00 */
[----:B------:R-:W-:Y:S02]  /*4060*/  BSSY B1, `(.L_x_116) ;  /* 0x0000007000017945 */ /* 0x000fe40003800000 */
[----:B------:R-:W-:Y:S01]  /*4070*/  FFMA R9, R34, R88, R5 ;  /* 0x0000005822097223 */ /* 0x000fe20000000005 */
[----:B------:R-:W-:-:S05]  /*4080*/  @P3 IMAD.MOV.U32 R5, RZ, RZ, R7 ;  /* 0x000000ffff053224 */ /* 0x000fca00078e0007 */
[----:B------:R0:W-:Y:S01]  /*4090*/  @P3 STG.E desc[UR36][R4.64+0x40], R9 ;  /* 0x0000400904003986 */ /* 0x0001e2000c101924 */
[----:B------:R-:W-:-:S13]  /*40a0*/  ISETP.GT.AND P3, PT, R3, 0x88, P5 ;  /* 0x000000880300780c */ /* 0x000fda0002f64270 */
[----:B0-----:R-:W-:Y:S05]  /*40b0*/  @!P3 BRA `(.L_x_117) ;  /* 0x000000000004b947 */ /* 0x001fea0003800000 */
[----:B------:R0:W5:Y:S02]  /*40c0*/  LDG.E.LTC128B R106, desc[UR36][R20.64+0x44] ;  /* 0x00004424146a7981 */ /* 0x000164000c1e1920 */
.L_x_117:
[----:B------:R-:W-:Y:S05]  /*40d0*/  BSYNC B1 ;  /* 0x0000000000017941 */ /* 0x000fea0003800000 */
.L_x_116:
        /* <DEDUP_REMOVED lines=10> */
.L_x_119:
[----:B------:R-:W-:Y:S05]  /*4180*/  BSYNC B1 ;  /* 0x0000000000017941 */ /* 0x000fea0003800000 */
.L_x_118:
        /* <DEDUP_REMOVED lines=10> */
.L_x_121:
[----:B------:R-:W-:Y:S05]  /*4230*/  BSYNC B1 ;  /* 0x0000000000017941 */ /* 0x000fea0003800000 */
.L_x_120:
        /* <DEDUP_REMOVED lines=10> */
.L_x_123:
[----:B------:R-:W-:Y:S05]  /*42e0*/  BSYNC B1 ;  /* 0x0000000000017941 */ /* 0x000fea0003800000 */
.L_x_122:
[----:B-----5:R-:W-:Y:S01]  /*42f0*/  FMUL R5, R106, R89 ;  /* 0x000000596a057220 */ /* 0x020fe20000400000 */
[----:B------:R-:W-:Y:S01]  /*4300*/  @P3 IMAD.MOV.U32 R4, RZ, RZ, R6 ;  /* 0x000000ffff043224 */ /* 0x000fe200078e0006 */
[----:B------:R-:W-:Y:S02]  /*4310*/  BSSY B1, `(.L_x_124) ;  /* 0x0000007000017945 */ /* 0x000fe40003800000 */
[----:B------:R-:W-:Y:S01]  /*4320*/  FFMA R9, R38, R88, R5 ;  /* 0x0000005826097223 */ /* 0x000fe20000000005 */
[----:B------:R-:W-:-:S05]  /*4330*/  @P3 MOV R5, R7 ;  /* 0x0000000700053202 */ /* 0x000fca0000000f00 */
[----:B------:R0:W-:Y:S01]  /*4340*/  @P3 STG.E desc[UR36][R4.64+0x60], R9 ;  /* 0x0000600904003986 */ /* 0x0001e2000c101924 */
[----:B------:R-:W-:-:S13]  /*4350*/  ISETP.GT.AND P3, PT, R3, 0x88, P5 ;  /* 0x000000880300780c */ /* 0x000fda0002f64270 */
[----:B0-----:R-:W-:Y:S05]  /*4360*/  @!P3 BRA `(.L_x_125) ;  /* 0x000000000004b947 */ /* 0x001fea0003800000 */
[----:B------:R0:W5:Y:S02]  /*4370*/  LDG.E.LTC128B R106, desc[UR36][R20.64+0x64] ;  /* 0x00006424146a7981 */ /* 0x000164000c1e1920 */
.L_x_125:
[----:B------:R-:W-:Y:S05]  /*4380*/  BSYNC B1 ;  /* 0x0000000000017941 */ /* 0x000fea0003800000 */
.L_x_124:
        /* <DEDUP_REMOVED lines=10> */
.L_x_127:
[----:B------:R-:W-:Y:S05]  /*4430*/  BSYNC B1 ;  /* 0x0000000000017941 */ /* 0x000fea0003800000 */
.L_x_126:
        /* <DEDUP_REMOVED lines=10> */
.L_x_129:
[----:B------:R-:W-:Y:S05]  /*44e0*/  BSYNC B1 ;  /* 0x0000000000017941 */ /* 0x000fea0003800000 */
.L_x_128:
        /* <DEDUP_REMOVED lines=10> */
.L_x_131:
[----:B------:R-:W-:Y:S05]  /*4590*/  BSYNC B1 ;  /* 0x0000000000017941 */ /* 0x000fea0003800000 */
.L_x_130:
[----:B-----5:R-:W-:Y:S01]  /*45a0*/  FMUL R5, R106, R89 ;  /* 0x000000596a057220 */ /* 0x020fe20000400000 */
[----:B------:R-:W-:Y:S01]  /*45b0*/  @P3 IMAD.MOV.U32 R4, RZ, RZ, R6 ;  /* 0x000000ffff043224 */ /* 0x000fe200078e0006 */
[----:B------:R-:W-:Y:S02]  /*45c0*/  BSSY B1, `(.L_x_132) ;  /* 0x0000007000017945 */ /* 0x000fe40003800000 */
[----:B------:R-:W-:Y:S01]  /*45d0*/  FFMA R9, R42, R88, R5 ;  /* 0x000000582a097223 */ /* 0x000fe20000000005 */
[----:B------:R-:W-:-:S05]  /*45e0*/  @P3 IMAD.MOV.U32 R5, RZ, RZ, R7 ;  /* 0x000000ffff053224 */ /* 0x000fca00078e0007 */
[----:B------:R0:W-:Y:S01]  /*45f0*/  @P3 STG.E desc[UR36][R4.64+0x80], R9 ;  /* 0x0000800904003986 */ /* 0x0001e2000c101924 */
[----:B------:R-:W-:-:S13]  /*4600*/  ISETP.GT.AND P3, PT, R3, 0x88, P5 ;  /* 0x000000880300780c */ /* 0x000fda0002f64270 */
[----:B0-----:R-:W-:Y:S05]  /*4610*/  @!P3 BRA `(.L_x_133) ;  /* 0x000000000004b947 */ /* 0x001fea0003800000 */
[----:B------:R0:W5:Y:S02]  /*4620*/  LDG.E.LTC128B R106, desc[UR36][R20.64+0x84] ;  /* 0x00008424146a7981 */ /* 0x000164000c1e1920 */
.L_x_133:
[----:B------:R-:W-:Y:S05]  /*4630*/  BSYNC B1 ;  /* 0x0000000000017941 */ /* 0x000fea0003800000 */
.L_x_132:
[----:B-----5:R-:W-:Y:S01]  /*4640*/  FMUL R4, R106, R89 ;  /* 0x000000596a047220 */ /* 0x020fe20000400000 */
[----:B------:R-:W-:Y:S01]  /*4650*/  @P3 IMAD.MOV.U32 R5, RZ, RZ, R7 ;  /* 0x000000ffff053224 */ /* 0x000fe200078e0007 */
[----:B------:R-:W-:Y:S01]  /*4660*/  ISETP.NE.AND P5, PT, R69, RZ, PT ;  /* 0x000000ff4500720c */ /* 0x000fe20003fa5270 */
[----:B------:R-:W-:Y:S01]  /*4670*/  BSSY B1, `(.L_x_134) ;  /* 0x0000007000017945 */ /* 0x000fe20003800000 */
[----:B------:R-:W-:Y:S01]  /*4680*/  FFMA R43, R43, R88, R4 ;  /* 0x000000582b2b7223 */ /* 0x000fe20000000004 */
[----:B------:R-:W-:-:S05]  /*4690*/  @P3 MOV R4, R6 ;  /* 0x0000000600043202 */ /* 0x000fca0000000f00 */
[----:B------:R0:W-:Y:S01]  /*46a0*/  @P3 STG.E desc[UR36][R4.64+0x84], R43 ;  /* 0x0000842b04003986 */ /* 0x0001e2000c101924 */
[----:B------:R-:W-:-:S13]  /*46b0*/  ISETP.GT.AND P3, PT, R3, 0x80, P5 ;  /* 0x000000800300780c */ /* 0x000fda0002f64270 */
[----:B0-----:R-:W-:Y:S05]  /*46c0*/  @!P3 BRA `(.L_x_135) ;  /* 0x000000000004b947 */ /* 0x001fea0003800000 */
[----:B------:R0:W5:Y:S02]  /*46d0*/  LDG.E.LTC128B R106, desc[UR36][R10.64+0xa0] ;  /* 0x0000a0240a6a7981 */ /* 0x000164000c1e1920 */
.L_x_135:
[----:B------:R-:W-:Y:S05]  /*46e0*/  BSYNC B1 ;  /* 0x0000000000017941 */ /* 0x000fea0003800000 */
.L_x_134:
        /* <DEDUP_REMOVED lines=9> */
.L_x_137:
[----:B------:R-:W-:Y:S05]  /*4780*/  BSYNC B1 ;  /* 0x0000000000017941 */ /* 0x000fea0003800000 */
.L_x_136:
        /* <DEDUP_REMOVED lines=9> */
.L_x_139:
[----:B------:R-:W-:Y:S05]  /*4820*/  BSYNC B1 ;  /* 0x0000000000017941 */ /* 0x000fea0003800000 */
.L_x_138:
        /* <DEDUP_REMOVED lines=9> */
.L_x_141:
[----:B------:R-:W-:Y:S05]  /*48c0*/  BSYNC B1 ;  /* 0x0000000000017941 */ /* 0x000fea0003800000 */
.L_x_140:
        /* <DEDUP_REMOVED lines=9> */
.L_x_143:
[----:B------:R-:W-:Y:S05]  /*4960*/  BSYNC B1 ;  /* 0x0000000000017941 */ /* 0x000fea0003800000 */
.L_x_142:
        /* <DEDUP_REMOVED lines=9> */
.L_x_145:
[----:B------:R-:W-:Y:S05]  /*4a00*/  BSYNC B1 ;  /* 0x0000000000017941 */ /* 0x000fea0003800000 */
.L_x_144:
        /* <DEDUP_REMOVED lines=9> */
.L_x_147:
[----:B------:R-:W-:Y:S05]  /*4aa0*/  BSYNC B1 ;  /* 0x0000000000017941 */ /* 0x000fea0003800000 */
.L_x_146:
[----:B0----5:R-:W-:Y:S01]  /*4ab0*/  FMUL R5, R106, R89 ;  /* 0x000000596a057220 */ /* 0x021fe20000400000 */
        /* <DEDUP_REMOVED lines=8> */
.L_x_149:
[----:B------:R-:W-:Y:S05]  /*4b40*/  BSYNC B1 ;  /* 0x0000000000017941 */ /* 0x000fea0003800000 */
.L_x_148:
        /* <DEDUP_REMOVED lines=9> */
.L_x_151:
[----:B------:R-:W-:Y:S05]  /*4be0*/  BSYNC B1 ;  /* 0x0000000000017941 */ /* 0x000fea0003800000 */
.L_x_150:
[----:B0----5:R-:W-:Y:S01]  /*4bf0*/  FMUL R5, R106, R89 ;  /* 0x000000596a057220 */ /* 0x021fe20000400000 */
[----:B------:R-:W-:Y:S01]  /*4c00*/  @P3 MOV R4, R62 ;  /* 0x0000003e00043202 */ /* 0x000fe20000000f00 */
[----:B------:R-:W-:Y:S01]  /*4c10*/  BSSY B1, `(.L_x_152) ;  /* 0x0000007000017945 */ /* 0x000fe20003800000 */
[----:B------:R-:W-:Y:S01]  /*4c20*/  ISETP.GT.AND P2, PT, R3, 0x80, P0 ;  /* 0x000000800300780c */ /* 0x000fe20000744270 */
[----:B------:R-:W-:Y:S01]  /*4c30*/  FFMA R9, R52, R88, R5 ;  /* 0x0000005834097223 */ /* 0x000fe20000000005 */
[----:B------:R-:W-:-:S05]  /*4c40*/  @P3 IMAD.MOV.U32 R5, RZ, RZ, R63 ;  /* 0x000000ffff053224 */ /* 0x000fca00078e003f */
[----:B------:R0:W-:Y:S06]  /*4c50*/  @P3 STG.E desc[UR36][R4.64+0xe0], R9 ;  /* 0x0000e00904003986 */ /* 0x0001ec000c101924 */
[----:B------:R-:W-:Y:S05]  /*4c60*/  @!P2 BRA `(.L_x_153) ;  /* 0x000000000004a947 */ /* 0x000fea0003800000 */
[----:B------:R0:W5:Y:S02]  /*4c70*/  LDG.E.LTC128B R106, desc[UR36][R10.64+0xe4] ;  /* 0x0000e4240a6a7981 */ /* 0x000164000c1e1920 */
.L_x_153:
[----:B------:R-:W-:Y:S05]  /*4c80*/  BSYNC B1 ;  /* 0x0000000000017941 */ /* 0x000fea0003800000 */
.L_x_152:
[----:B0----5:R-:W-:Y:S01]  /*4c90*/  FMUL R4, R106, R89 ;  /* 0x000000596a047220 */ /* 0x021fe20000400000 */
[----:B------:R-:W-:Y:S01]  /*4ca0*/  ISETP.GT.AND P1, PT, R3, 0x88, P1 ;  /* 0x000000880300780c */ /* 0x000fe20000f24270 */
[----:B------:R-:W-:Y:S02]  /*4cb0*/  BSSY B1, `(.L_x_154) ;  /* 0x0000005000017945 */ /* 0x000fe40003800000 */
[----:B------:R-:W-:-:S05]  /*4cc0*/  FFMA R53, R53, R88, R4 ;  /* 0x0000005835357223 */ /* 0x000fca0000000004 */
[----:B------:R0:W-:Y:S05]  /*4cd0*/  @P2 STG.E desc[UR36][R62.64+0xe4], R53 ;  /* 0x0000e4353e002986 */ /* 0x0001ea000c101924 */
[----:B------:R-:W-:Y:S05]  /*4ce0*/  @!P1 BRA `(.L_x_155) ;  /* 0x0000000000049947 */ /* 0x000fea0003800000 */
[----:B------:R0:W5:Y:S02]  /*4cf0*/  LDG.E.LTC128B R106, desc[UR36][R20.64+0xe0] ;  /* 0x0000e024146a7981 */ /* 0x000164000c1e1920 */
.L_x_155:
[----:B------:R-:W-:Y:S05]  /*4d00*/  BSYNC B1 ;  /* 0x0000000000017941 */ /* 0x000fea0003800000 */
.L_x_154:
        /* <DEDUP_REMOVED lines=9> */
.L_x_157:
[----:B------:R-:W-:Y:S05]  /*4da0*/  BSYNC B1 ;  /* 0x0000000000017941 */ /* 0x000fea0003800000 */
.L_x_156:
[----:B-----5:R-:W-:-:S04]  /*4db0*/  FMUL R106, R106, R89 ;  /* 0x000000596a6a7220 */ /* 0x020fc80000400000 */
[----:B------:R-:W-:Y:S01]  /*4dc0*/  FFMA R55, R55, R88, R106 ;  /* 0x0000005837377223 */ /* 0x000fe2000000006a */
[----:B------:R-:W-:Y:S06]  /*4dd0*/  @!P0 BRA `(.L_x_158) ;  /* 0x0000001000608947 */ /* 0x000fec0003800000 */
[----:B------:R0:W-:Y:S01]  /*4de0*/  STG.E desc[UR36][R6.64+0xe4], R55 ;  /* 0x0000e43706007986 */ /* 0x0001e2000c101924 */
[----:B------:R-:W-:Y:S05]  /*4df0*/  BRA `(.L_x_158) ;  /* 0x0000001000587947 */ /* 0x000fea0003800000 */
.L_x_35:
[----:B------:R-:W-:Y:S01]  /*4e00*/  ULDC.64 UR4, c[0x0][0x5c0] ;  /* 0x0001700000047ab9 */ /* 0x000fe20000000a00 */
[----:B------:R-:W-:Y:S01]  /*4e10*/  ISETP.GT.AND P4, PT, R4, 0x1, PT ;  /* 0x000000010400780c */ /* 0x000fe20003f84270 */
[-C--:B------:R-:W-:Y:S01]  /*4e20*/  FMUL R5, R56, R88.reuse ;  /* 0x0000005838057220 */ /* 0x080fe20000400000 */
[----:B------:R-:W-:Y:S01]  /*4e30*/  LEA R8, P2, R12, UR4, 0x2 ;  /* 0x000000040c087c11 */ /* 0x000fe2000f8410ff */
[----:B------:R-:W-:Y:S01]  /*4e40*/  IMAD.SHL.U32 R13, R114, 0x20, RZ ;  /* 0x00000020720d7824 */ /* 0x000fe200078e00ff */
[----:B------:R-:W-:Y:S01]  /*4e50*/  ISETP.GT.AND P1, PT, R3, RZ, P4 ;  /* 0x000000ff0300720c */ /* 0x000fe20002724270 */
[-C--:B------:R-:W-:Y:S01]  /*4e60*/  FMUL R57, R57, R88.reuse ;  /* 0x0000005839397220 */ /* 0x080fe20000400000 */
[----:B------:R-:W-:Y:S01]  /*4e70*/  LEA.HI.X R9, R12, UR5, R105, 0x2, P2 ;  /* 0x000000050c097c11 */ /* 0x000fe200090f1469 */
[C---:B------:R-:W-:Y:S01]  /*4e80*/  IMAD.SHL.U32 R91, R114.reuse, 0x200, RZ ;  /* 0x00000200725b7824 */ /* 0x040fe200078e00ff */
[C-C-:B------:R-:W-:Y:S01]  /*4e90*/  SHF.L.U64.HI R7, R114.reuse, 0x5, R115.reuse ;  /* 0x0000000572077819 */ /* 0x140fe20000010273 */
[----:B------:R-:W-:Y:S01]  /*4ea0*/  FMUL R59, R59, R88 ;  /* 0x000000583b3b7220 */ /* 0x000fe20000400000 */
[----:B------:R-:W-:Y:S01]  /*4eb0*/  IADD3 R10, P2, R13, R8, RZ ;  /* 0x000000080d0a7210 */ /* 0x000fe20007f5e0ff */
[----:B------:R0:W-:Y:S01]  /*4ec0*/  @P0 STG.E desc[UR36][R8.64], R5 ;  /* 0x0000000508000986 */ /* 0x0001e2000c101924 */
[----:B------:R-:W-:Y:S01]  /*4ed0*/  ISETP.GT.AND P0, PT, R3, 0x8, P5 ;  /* 0x000000080300780c */ /* 0x000fe20002f04270 */
[----:B------:R-:W-:Y:S01]  /*4ee0*/  FMUL R61, R61, R88 ;  /* 0x000000583d3d7220 */ /* 0x000fe20000400000 */
[----:B------:R-:W-:Y:S01]  /*4ef0*/  SHF.L.U64.HI R115, R114, 0x9, R115 ;  /* 0x0000000972737819 */ /* 0x000fe20000010273 */
[----:B------:R-:W-:Y:S01]  /*4f00*/  IMAD.X R11, R7, 0x1, R9, P2 ;  /* 0x00000001070b7824 */ /* 0x000fe200010e0609 */
[----:B------:R-:W-:Y:S01]  /*4f10*/  ISETP.GT.AND P3, PT, R4, 0x8, PT ;  /* 0x000000080400780c */ /* 0x000fe20003f64270 */
[----:B------:R-:W-:Y:S01]  /*4f20*/  @P1 STG.E desc[UR36][R8.64+0x4], R57 ;  /* 0x0000043908001986 */ /* 0x000fe2000c101924 */
[----:B------:R-:W-:Y:S01]  /*4f30*/  IADD3 R6, P1, P2, R91, R8, R13 ;  /* 0x000000085b067210 */ /* 0x000fe20007a3e00d */
[-C--:B------:R-:W-:Y:S01]  /*4f40*/  FMUL R13, R60, R88.reuse ;  /* 0x000000583c0d7220 */ /* 0x080fe20000400000 */
[-C--:B------:R-:W-:Y:S01]  /*4f50*/  FMUL R63, R63, R88.reuse ;  /* 0x000000583f3f7220 */ /* 0x080fe20000400000 */
[-C--:B------:R-:W-:Y:S01]  /*4f60*/  FMUL R65, R65, R88.reuse ;  /* 0x0000005841417220 */ /* 0x080fe20000400000 */
[----:B------:R-:W-:Y:S01]  /*4f70*/  IADD3.X R7, R115, R9, R7, P1, P2 ;  /* 0x0000000973077210 */ /* 0x000fe20000fe4407 */
[-C--:B0-----:R-:W-:Y:S01]  /*4f80*/  FMUL R5, R58, R88.reuse ;  /* 0x000000583a057220 */ /* 0x081fe20000400000 */
[----:B------:R-:W-:Y:S01]  /*4f90*/  ISETP.GT.AND P1, PT, R3, 0x8, P4 ;  /* 0x000000080300780c */ /* 0x000fe20002724270 */
[-C--:B------:R-:W-:Y:S01]  /*4fa0*/  FMUL R67, R67, R88.reuse ;  /* 0x0000005843437220 */ /* 0x080fe20000400000 */
[C---:B------:R-:W-:Y:S01]  /*4fb0*/  ISETP.GT.AND P2, PT, R4.reuse, 0x9, PT ;  /* 0x000000090400780c */ /* 0x040fe20003f44270 */
[-C--:B------:R-:W-:Y:S01]  /*4fc0*/  FMUL R69, R69, R88.reuse ;  /* 0x0000005845457220 */ /* 0x080fe20000400000 */
[----:B------:R0:W-:Y:S01]  /*4fd0*/  @P0 STG.E desc[UR36][R10.64], R5 ;  /* 0x000000050a000986 */ /* 0x0001e2000c101924 */
[----:B------:R-:W-:Y:S01]  /*4fe0*/  ISETP.GT.AND P0, PT, R3, RZ, P3 ;  /* 0x000000ff0300720c */ /* 0x000fe20001f04270 */
[-C--:B------:R-:W-:Y:S01]  /*4ff0*/  FMUL R71, R71, R88.reuse ;  /* 0x0000005847477220 */ /* 0x080fe20000400000 */
[-C--:B------:R-:W-:Y:S01]  /*5000*/  FMUL R73, R73, R88.reuse ;  /* 0x0000005849497220 */ /* 0x080fe20000400000 */
[-C--:B------:R-:W-:Y:S01]  /*5010*/  FMUL R75, R75, R88.reuse ;  /* 0x000000584b4b7220 */ /* 0x080fe20000400000 */
[C---:B------:R-:W-:Y:S01]  /*5020*/  ISETP.GT.AND P4, PT, R4.reuse, 0x29, PT ;  /* 0x000000290400780c */ /* 0x040fe20003f84270 */
[-C--:B------:R-:W-:Y:S01]  /*5030*/  FMUL R77, R77, R88.reuse ;  /* 0x000000584d4d7220 */ /* 0x080fe20000400000 */
[-C--:B------:R-:W-:Y:S01]  /*5040*/  FMUL R79, R79, R88.reuse ;  /* 0x000000584f4f7220 */ /* 0x080fe20000400000 */
[-C--:B------:R-:W-:Y:S01]  /*5050*/  FMUL R81, R81, R88.reuse ;  /* 0x0000005851517220 */ /* 0x080fe20000400000 */
[----:B------:R-:W-:Y:S01]  /*5060*/  @P1 STG.E desc[UR36][R10.64+0x4], R59 ;  /* 0x0000043b0a001986 */ /* 0x000fe2000c101924 */
[----:B------:R-:W-:Y:S01]  /*5070*/  ISETP.GT.AND P1, PT, R4, 0x11, PT ;  /* 0x000000110400780c */ /* 0x000fe20003f24270 */
[-C--:B------:R-:W-:Y:S01]  /*5080*/  FMUL R83, R83, R88.reuse ;  /* 0x0000005853537220 */ /* 0x080fe20000400000 */
[-C--:B0-----:R-:W-:Y:S01]  /*5090*/  FMUL R5, R62, R88.reuse ;  /* 0x000000583e057220 */ /* 0x081fe20000400000 */
[-C--:B------:R-:W-:Y:S01]  /*50a0*/  FMUL R23, R84, R88.reuse ;  /* 0x0000005854177220 */ /* 0x080fe20000400000 */
[----:B------:R0:W-:Y:S01]  /*50b0*/  @P0 STG.E desc[UR36][R8.64+0x20], R13 ;  /* 0x0000200d08000986 */ /* 0x0001e2000c101924 */
[----:B------:R-:W-:Y:S01]  /*50c0*/  ISETP.GT.AND P0, PT, R3, RZ, P2 ;  /* 0x000000ff0300720c */ /* 0x000fe20001704270 */
[-C--:B------:R-:W-:Y:S01]  /*50d0*/  FMUL R85, R85, R88.reuse ;  /* 0x0000005855557220 */ /* 0x080fe20000400000 */
        /* <DEDUP_REMOVED lines=9> */
[-C--:B0-----:R-:W-:Y:S01]  /*5170*/  FMUL R13, R64, R88.reuse ;  /* 0x00000058400d7220 */ /* 0x081fe20000400000 */
[-C--:B------:R-:W-:Y:S01]  /*5180*/  FMUL R41, R41, R88.reuse ;  /* 0x0000005829297220 */ /* 0x080fe20000400000 */
[----:B------:R-:W-:Y:S01]  /*5190*/  @P0 STG.E desc[UR36][R8.64+0x24], R61 ;  /* 0x0000243d08000986 */ /* 0x000fe2000c101924 */
[----:B------:R-:W-:Y:S01]  /*51a0*/  ISETP.GT.AND P0, PT, R3, 0x8, P3 ;  /* 0x000000080300780c */ /* 0x000fe20001f04270 */
[-C--:B------:R-:W-:Y:S01]  /*51b0*/  FMUL R43, R43, R88.reuse ;  /* 0x000000582b2b7220 */ /* 0x080fe20000400000 */
[----:B------:R-:W-:Y:S01]  /*51c0*/  ISETP.GT.AND P3, PT, R4, 0x31, PT ;  /* 0x000000310400780c */ /* 0x000fe20003f64270 */
[-C--:B------:R-:W-:Y:S01]  /*51d0*/  FMUL R45, R45, R88.reuse ;  /* 0x000000582d2d7220 */ /* 0x080fe20000400000 */
[-C--:B------:R-:W-:Y:S01]  /*51e0*/  FMUL R47, R47, R88.reuse ;  /* 0x000000582f2f7220 */ /* 0x080fe20000400000 */
[-C--:B------:R-:W-:Y:S01]  /*51f0*/  FMUL R49, R49, R88.reuse ;  /* 0x0000005831317220 */ /* 0x080fe20000400000 */
[-C--:B------:R-:W-:Y:S01]  /*5200*/  FMUL R51, R51, R88.reuse ;  /* 0x0000005833337220 */ /* 0x080fe20000400000 */
[-C--:B------:R-:W-:Y:S01]  /*5210*/  FMUL R53, R53, R88.reuse ;  /* 0x0000005835357220 */ /* 0x080fe20000400000 */
[----:B------:R-:W-:-:S05]  /*5220*/  FMUL R55, R55, R88 ;  /* 0x0000005837377220 */ /* 0x000fca0000400000 */
[----:B------:R0:W-:Y:S01]  /*5230*/  @P0 STG.E desc[UR36][R10.64+0x20], R5 ;  /* 0x000020050a000986 */ /* 0x0001e2000c101924 */
[----:B------:R-:W-:Y:S02]  /*5240*/  ISETP.GT.AND P0, PT, R3, 0x8, P2 ;  /* 0x000000080300780c */ /* 0x000fe40001704270 */
[----:B------:R-:W-:Y:S01]  /*5250*/  ISETP.GT.AND P2, PT, R4, 0x10, PT ;  /* 0x000000100400780c */ /* 0x000fe20003f44270 */
[----:B0-----:R-:W-:-:S10]  /*5260*/  FMUL R5, R66, R88 ;  /* 0x0000005842057220 */ /* 0x001fd40000400000 */
[----:B------:R-:W-:Y:S01]  /*5270*/  @P0 STG.E desc[UR36][R10.64+0x24], R63 ;  /* 0x0000243f0a000986 */ /* 0x000fe2000c101924 */
[----:B------:R-:W-:-:S13]  /*5280*/  ISETP.GT.AND P0, PT, R3, RZ, P2 ;  /* 0x000000ff0300720c */ /* 0x000fda0001704270 */
[----:B------:R0:W-:Y:S01]  /*5290*/  @P0 STG.E desc[UR36][R8.64+0x40], R13 ;  /* 0x0000400d08000986 */ /* 0x0001e2000c101924 */
[----:B------:R-:W-:Y:S01]  /*52a0*/  ISETP.GT.AND P0, PT, R3, RZ, P1 ;  /* 0x000000ff0300720c */ /* 0x000fe20000f04270 */
[----:B0-----:R-:W-:-:S12]  /*52b0*/  FMUL R13, R68, R88 ;  /* 0x00000058440d7220 */ /* 0x001fd80000400000 */
[----:B------:R-:W-:Y:S01]  /*52c0*/  @P0 STG.E desc[UR36][R8.64+0x44], R65 ;  /* 0x0000444108000986 */ /* 0x000fe2000c101924 */
[----:B------:R-:W-:Y:S02]  /*52d0*/  ISETP.GT.AND P0, PT, R3, 0x8, P2 ;  /* 0x000000080300780c */ /* 0x000fe40001704270 */
[----:B------:R-:W-:-:S11]  /*52e0*/  ISETP.GT.AND P2, PT, R4, 0x18, PT ;  /* 0x000000180400780c */ /* 0x000fd60003f44270 */
        /* <DEDUP_REMOVED lines=34> */
[----:B------:R-:W-:-:S13]  /*5510*/  ISETP.GT.AND P0, PT, R3, 0x8, P1 ;  /* 0x000000080300780c */ /* 0x000fda0000f04270 */
[----:B------:R0:W-:Y:S01]  /*5520*/  @P0 STG.E desc[UR36][R10.64+0xa0], R5 ;  /* 0x0000a0050a000986 */ /* 0x0001e2000c101924 */
[----:B------:R-:W-:Y:S01]  /*5530*/  ISETP.GT.AND P0, PT, R3, 0x8, P4 ;  /* 0x000000080300780c */ /* 0x000fe20002704270 */
[----:B0-----:R-:W-:-:S12]  /*5540*/  FMUL R5, R82, R88 ;  /* 0x0000005852057220 */ /* 0x001fd80000400000 */
[----:B------:R-:W-:Y:S01]  /*5550*/  @P0 STG.E desc[UR36][R10.64+0xa4], R79 ;  /* 0x0000a44f0a000986 */ /* 0x000fe2000c101924 */
[----:B------:R-:W-:-:S04]  /*5560*/  ISETP.GT.AND P0, PT, R4, 0x30, PT ;  /* 0x000000300400780c */ /* 0x000fc80003f04270 */
[----:B------:R-:W-:-:S13]  /*5570*/  ISETP.GT.AND P1, PT, R3, RZ, P0 ;  /* 0x000000ff0300720c */ /* 0x000fda0000724270 */
[----:B------:R-:W-:Y:S01]  /*5580*/  @P1 STG.E desc[UR36][R8.64+0xc0], R13 ;  /* 0x0000c00d08001986 */ /* 0x000fe2000c101924 */
[----:B------:R-:W-:-:S13]  /*5590*/  ISETP.GT.AND P1, PT, R3, RZ, P3 ;  /* 0x000000ff0300720c */ /* 0x000fda0001f24270 */
[----:B------:R-:W-:Y:S01]  /*55a0*/  @P1 STG.E desc[UR36][R8.64+0xc4], R81 ;  /* 0x0000c45108001986 */ /* 0x000fe2000c101924 */
[----:B------:R-:W-:-:S13]  /*55b0*/  ISETP.GT.AND P1, PT, R3, 0x8, P0 ;  /* 0x000000080300780c */ /* 0x000fda0000724270 */
[----:B------:R0:W-:Y:S01]  /*55c0*/  @P1 STG.E desc[UR36][R10.64+0xc0], R5 ;  /* 0x0000c0050a001986 */ /* 0x0001e2000c101924 */
[----:B------:R-:W-:Y:S01]  /*55d0*/  ISETP.GT.AND P1, PT, R3, 0x8, P3 ;  /* 0x000000080300780c */ /* 0x000fe20001f24270 */
[----:B0-----:R-:W-:-:S12]  /*55e0*/  FMUL R5, R86, R88 ;  /* 0x0000005856057220 */ /* 0x001fd80000400000 */
[----:B------:R-:W-:Y:S01]  /*55f0*/  @P1 STG.E desc[UR36][R10.64+0xc4], R83 ;  /* 0x0000c4530a001986 */ /* 0x000fe2000c101924 */
[----:B------:R-:W-:-:S05]  /*5600*/  IADD3 R14, P1, R91, R10, RZ ;  /* 0x0000000a5b0e7210 */ /* 0x000fca0007f3e0ff */
[----:B------:R-:W-:Y:S01]  /*5610*/  IMAD.X R15, R115, 0x1, R11, P1 ;  /* 0x00000001730f7824 */ /* 0x000fe200008e060b */
[----:B------:R-:W-:-:S13]  /*5620*/  ISETP.GT.AND P1, PT, R3, RZ, P2 ;  /* 0x000000ff0300720c */ /* 0x000fda0001724270 */
[----:B------:R0:W-:Y:S01]  /*5630*/  @P1 STG.E desc[UR36][R8.64+0xe0], R23 ;  /* 0x0000e01708001986 */ /* 0x0001e2000c101924 */
[----:B------:R-:W-:-:S05]  /*5640*/  IADD3 R20, P1, R91, R10, RZ ;  /* 0x0000000a5b147210 */ /* 0x000fca0007f3e0ff */
[----:B------:R-:W-:Y:S01]  /*5650*/  IMAD.X R21, R115, 0x1, R11, P1 ;  /* 0x0000000173157824 */ /* 0x000fe200008e060b */
[----:B------:R-:W-:-:S04]  /*5660*/  IADD3 R12, P1, R91, R8, RZ ;  /* 0x000000085b0c7210 */ /* 0x000fc80007f3e0ff */
[----:B------:R-:W-:Y:S01]  /*5670*/  IADD3.X R13, R115, R9, RZ, P1, !PT ;  /* 0x00000009730d7210 */ /* 0x000fe20000ffe4ff */
[----:B0-----:R-:W-:Y:S01]  /*5680*/  FMUL R23, R24, R88 ;  /* 0x0000005818177220 */ /* 0x001fe20000400000 */
[----:B------:R-:W-:-:S04]  /*5690*/  ISETP.GT.AND P1, PT, R4, 0x39, PT ;  /* 0x000000390400780c */ /* 0x000fc80003f24270 */
[----:B------:R-:W-:-:S13]  /*56a0*/  ISETP.GT.AND P6, PT, R3, RZ, P1 ;  /* 0x000000ff0300720c */ /* 0x000fda0000fc4270 */
[----:B------:R-:W-:Y:S01]  /*56b0*/  @P6 STG.E desc[UR36][R8.64+0xe4], R85 ;  /* 0x0000e45508006986 */ /* 0x000fe2000c101924 */
[----:B------:R-:W-:-:S13]  /*56c0*/  ISETP.GT.AND P6, PT, R3, 0x8, P2 ;  /* 0x000000080300780c */ /* 0x000fda00017c4270 */
[----:B------:R0:W-:Y:S01]  /*56d0*/  @P6 STG.E desc[UR36][R10.64+0xe0], R5 ;  /* 0x0000e0050a006986 */ /* 0x0001e2000c101924 */
[----:B------:R-:W-:Y:S01]  /*56e0*/  ISETP.GT.AND P6, PT, R3, 0x8, P1 ;  /* 0x000000080300780c */ /* 0x000fe20000fc4270 */
[----:B0-----:R-:W-:-:S12]  /*56f0*/  FMUL R5, R26, R88 ;  /* 0x000000581a057220 */ /* 0x001fd80000400000 */
[----:B------:R0:W-:Y:S01]  /*5700*/  @P6 STG.E desc[UR36][R10.64+0xe4], R87 ;  /* 0x0000e4570a006986 */ /* 0x0001e2000c101924 */
[C---:B------:R-:W-:Y:S02]  /*5710*/  ISETP.GT.AND P6, PT, R3.reuse, 0x80, P5 ;  /* 0x000000800300780c */ /* 0x040fe40002fc4270 */
[----:B------:R-:W-:Y:S01]  /*5720*/  ISETP.GT.AND P5, PT, R3, 0x88, P5 ;  /* 0x000000880300780c */ /* 0x000fe20002fa4270 */
[----:B0-----:R-:W-:-:S10]  /*5730*/  FMUL R11, R28, R88 ;  /* 0x000000581c0b7220 */ /* 0x001fd40000400000 */
[----:B------:R-:W-:Y:S01]  /*5740*/  @P6 STG.E desc[UR36][R12.64], R23 ;  /* 0x000000170c006986 */ /* 0x000fe2000c101924 */
[----:B------:R-:W-:-:S04]  /*5750*/  ISETP.GT.AND P6, PT, R4, 0x1, PT ;  /* 0x000000010400780c */ /* 0x000fc80003fc4270 */
[----:B------:R-:W-:-:S13]  /*5760*/  ISETP.GT.AND P6, PT, R3, 0x80, P6 ;  /* 0x000000800300780c */ /* 0x000fda00037c4270 */
[----:B------:R-:W-:Y:S02]  /*5770*/  @P6 IMAD.MOV.U32 R8, RZ, RZ, R12 ;  /* 0x000000ffff086224 */ /* 0x000fe400078e000c */
[----:B------:R-:W-:-:S05]  /*5780*/  @P6 IMAD.MOV.U32 R9, RZ, RZ, R13 ;  /* 0x000000ffff096224 */ /* 0x000fca00078e000d */
[----:B------:R-:W-:Y:S01]  /*5790*/  @P6 STG.E desc[UR36][R8.64+0x4], R25 ;  /* 0x0000041908006986 */ /* 0x000fe2000c101924 */
[----:B------:R-:W-:-:S03]  /*57a0*/  ISETP.GT.AND P6, PT, R4, 0x1, PT ;  /* 0x000000010400780c */ /* 0x000fc60003fc4270 */
[----:B------:R0:W-:Y:S01]  /*57b0*/  @P5 STG.E desc[UR36][R14.64], R5 ;  /* 0x000000050e005986 */ /* 0x0001e2000c101924 */
[----:B------:R-:W-:Y:S02]  /*57c0*/  ISETP.GT.AND P5, PT, R3, 0x88, P6 ;  /* 0x000000880300780c */ /* 0x000fe400037a4270 */
[----:B------:R-:W-:Y:S01]  /*57d0*/  ISETP.GT.AND P6, PT, R4, 0x8, PT ;  /* 0x000000080400780c */ /* 0x000fe20003fc4270 */
[----:B0-----:R-:W-:-:S10]  /*57e0*/  FMUL R5, R30, R88 ;  /* 0x000000581e057220 */ /* 0x001fd40000400000 */
[----:B------:R-:W-:Y:S01]  /*57f0*/  @P5 STG.E desc[UR36][R20.64+0x4], R27 ;  /* 0x0000041b14005986 */ /* 0x000fe2000c101924 */
[----:B------:R-:W-:Y:S02]  /*5800*/  ISETP.GT.AND P5, PT, R3, 0x80, P6 ;  /* 0x000000800300780c */ /* 0x000fe400037a4270 */
[----:B------:R-:W-:-:S11]  /*5810*/  ISETP.GT.AND P6, PT, R4, 0x9, PT ;  /* 0x000000090400780c */ /* 0x000fd60003fc4270 */
[----:B------:R-:W-:Y:S02]  /*5820*/  @P5 IMAD.MOV.U32 R8, RZ, RZ, R12 ;  /* 0x000000ffff085224 */ /* 0x000fe400078e000c */
[----:B------:R-:W-:-:S05]  /*5830*/  @P5 IMAD.MOV.U32 R9, RZ, RZ, R13 ;  /* 0x000000ffff095224 */ /* 0x000fca00078e000d */
[----:B------:R0:W-:Y:S01]  /*5840*/  @P5 STG.E desc[UR36][R8.64+0x20], R11 ;  /* 0x0000200b08005986 */ /* 0x0001e2000c101924 */
[----:B------:R-:W-:Y:S01]  /*5850*/  ISETP.GT.AND P5, PT, R3, 0x80, P6 ;  /* 0x000000800300780c */ /* 0x000fe200037a4270 */
[----:B0-----:R-:W-:-:S12]  /*5860*/  FMUL R11, R32, R88 ;  /* 0x00000058200b7220 */ /* 0x001fd80000400000 */
[----:B------:R-:W-:Y:S02]  /*5870*/  @P5 IMAD.MOV.U32 R8, RZ, RZ, R12 ;  /* 0x000000ffff085224 */ /* 0x000fe400078e000c */
[----:B------:R-:W-:-:S05]  /*5880*/  @P5 IMAD.MOV.U32 R9, RZ, RZ, R13 ;  /* 0x000000ffff095224 */ /* 0x000fca00078e000d */
[----:B------:R-:W-:Y:S01]  /*5890*/  @P5 STG.E desc[UR36][R8.64+0x24], R29 ;  /* 0x0000241d08005986 */ /* 0x000fe2000c101924 */
[----:B------:R-:W-:-:S04]  /*58a0*/  ISETP.GT.AND P5, PT, R4, 0x8, PT ;  /* 0x000000080400780c */ /* 0x000fc80003fa4270 */
[----:B------:R-:W-:-:S13]  /*58b0*/  ISETP.GT.AND P5, PT, R3, 0x88, P5 ;  /* 0x000000880300780c */ /* 0x000fda0002fa4270 */
        /* <DEDUP_REMOVED lines=12> */
[----:B------:R-:W-:Y:S01]  /*5980*/  @P5 MOV R8, R12 ;  /* 0x0000000c00085202 */ /* 0x000fe20000000f00 */
        /* <DEDUP_REMOVED lines=33> */
[----:B------:R-:W-:Y:S01]  /*5ba0*/  @P5 IMAD.MOV.U32 R8, RZ, RZ, R12 ;  /* 0x000000ffff085224 */ /* 0x000fe200078e000c */
[----:B------:R-:W-:-:S05]  /*5bb0*/  @P5 MOV R9, R13 ;  /* 0x0000000d00095202 */ /* 0x000fca0000000f00 */
[----:B------:R0:W-:Y:S01]  /*5bc0*/  @P5 STG.E desc[UR36][R8.64+0x84], R41 ;  /* 0x0000842908005986 */ /* 0x0001e2000c101924 */
[----:B------:R-:W-:-:S04]  /*5bd0*/  ISETP.GT.AND P5, PT, R4, 0x20, PT ;  /* 0x000000200400780c */ /* 0x000fc80003fa4270 */
[----:B------:R-:W-:Y:S01]  /*5be0*/  ISETP.GT.AND P5, PT, R3, 0x88, P5 ;  /* 0x000000880300780c */ /* 0x000fe20002fa4270 */
[----:B0-----:R-:W-:-:S12]  /*5bf0*/  FMUL R9, R46, R88 ;  /* 0x000000582e097220 */ /* 0x001fd80000400000 */
[----:B------:R0:W-:Y:S01]  /*5c00*/  @P5 STG.E desc[UR36][R6.64+0x80], R5 ;  /* 0x0000800506005986 */ /* 0x0001e2000c101924 */
[----:B------:R-:W-:Y:S02]  /*5c10*/  ISETP.GT.AND P5, PT, R3, 0x88, P6 ;  /* 0x000000880300780c */ /* 0x000fe400037a4270 */
[----:B------:R-:W-:-:S11]  /*5c20*/  ISETP.GT.AND P6, PT, R4, 0x28, PT ;  /* 0x000000280400780c */ /* 0x000fd60003fc4270 */
[----:B------:R-:W-:Y:S02]  /*5c30*/  @P5 IMAD.MOV.U32 R4, RZ, RZ, R6 ;  /* 0x000000ffff045224 */ /* 0x000fe400078e0006 */
[----:B0-----:R-:W-:-:S05]  /*5c40*/  @P5 IMAD.MOV.U32 R5, RZ, RZ, R7 ;  /* 0x000000ffff055224 */ /* 0x001fca00078e0007 */
[----:B------:R0:W-:Y:S01]  /*5c50*/  @P5 STG.E desc[UR36][R4.64+0x84], R43 ;  /* 0x0000842b04005986 */ /* 0x0001e2000c101924 */
[----:B------:R-:W-:-:S13]  /*5c60*/  ISETP.GT.AND P5, PT, R3, 0x80, P6 ;  /* 0x000000800300780c */ /* 0x000fda00037a4270 */
[----:B0-----:R-:W-:Y:S02]  /*5c70*/  @P5 IMAD.MOV.U32 R4, RZ, RZ, R12 ;  /* 0x000000ffff045224 */ /* 0x001fe400078e000c */
[----:B------:R-:W-:-:S05]  /*5c80*/  @P5 IMAD.MOV.U32 R5, RZ, RZ, R13 ;  /* 0x000000ffff055224 */ /* 0x000fca00078e000d */
[----:B------:R0:W-:Y:S01]  /*5c90*/  @P5 STG.E desc[UR36][R4.64+0xa0], R11 ;  /* 0x0000a00b04005986 */ /* 0x0001e2000c101924 */
[C---:B------:R-:W-:Y:S02]  /*5ca0*/  ISETP.GT.AND P5, PT, R3.reuse, 0x80, P4 ;  /* 0x000000800300780c */ /* 0x040fe400027a4270 */
[----:B------:R-:W-:Y:S01]  /*5cb0*/  ISETP.GT.AND P4, PT, R3, 0x88, P4 ;  /* 0x000000880300780c */ /* 0x000fe20002784270 */
[----:B0-----:R-:W-:-:S10]  /*5cc0*/  FMUL R11, R48, R88 ;  /* 0x00000058300b7220 */ /* 0x001fd40000400000 */
[----:B------:R-:W-:Y:S02]  /*5cd0*/  @P5 IMAD.MOV.U32 R4, RZ, RZ, R12 ;  /* 0x000000ffff045224 */ /* 0x000fe400078e000c */
[----:B------:R-:W-:-:S05]  /*5ce0*/  @P5 IMAD.MOV.U32 R5, RZ, RZ, R13 ;  /* 0x000000ffff055224 */ /* 0x000fca00078e000d */
[----:B------:R0:W-:Y:S01]  /*5cf0*/  @P5 STG.E desc[UR36][R4.64+0xa4], R45 ;  /* 0x0000a42d04005986 */ /* 0x0001e2000c101924 */
[----:B------:R-:W-:-:S13]  /*5d00*/  ISETP.GT.AND P5, PT, R3, 0x88, P6 ;  /* 0x000000880300780c */ /* 0x000fda00037a4270 */
[----:B0-----:R-:W-:Y:S02]  /*5d10*/  @P5 IMAD.MOV.U32 R4, RZ, RZ, R6 ;  /* 0x000000ffff045224 */ /* 0x001fe400078e0006 */
[----:B------:R-:W-:-:S05]  /*5d20*/  @P5 IMAD.MOV.U32 R5, RZ, RZ, R7 ;  /* 0x000000ffff055224 */ /* 0x000fca00078e0007 */
[----:B------:R0:W-:Y:S02]  /*5d30*/  @P5 STG.E desc[UR36][R4.64+0xa0], R9 ;  /* 0x0000a00904005986 */ /* 0x0001e4000c101924 */
[----:B0-----:R-:W-:Y:S01]  /*5d40*/  @P4 MOV R4, R6 ;  /* 0x0000000600044202 */ /* 0x001fe20000000f00 */
[----:B------:R-:W-:Y:S02]  /*5d50*/  @P4 IMAD.MOV.U32 R5, RZ, RZ, R7 ;  /* 0x000000ffff054224 */ /* 0x000fe400078e0007 */
[----:B------:R-:W-:-:S03]  /*5d60*/  FMUL R9, R50, R88 ;  /* 0x0000005832097220 */ /* 0x000fc60000400000 */
[----:B------:R0:W-:Y:S01]  /*5d70*/  @P4 STG.E desc[UR36][R4.64+0xa4], R47 ;  /* 0x0000a42f04004986 */ /* 0x0001e2000c101924 */
[C---:B------:R-:W-:Y:S02]  /*5d80*/  ISETP.GT.AND P4, PT, R3.reuse, 0x80, P0 ;  /* 0x000000800300780c */ /* 0x040fe40000784270 */
[----:B------:R-:W-:-:S11]  /*5d90*/  ISETP.GT.AND P0, PT, R3, 0x88, P0 ;  /* 0x000000880300780c */ /* 0x000fd60000704270 */
        /* <DEDUP_REMOVED lines=9> */
[C---:B------:R-:W-:Y:S02]  /*5e30*/  ISETP.GT.AND P4, PT, R3.reuse, 0x80, P2 ;  /* 0x000000800300780c */ /* 0x040fe40001784270 */
[----:B------:R-:W-:Y:S01]  /*5e40*/  ISETP.GT.AND P2, PT, R3, 0x88, P2 ;  /* 0x000000880300780c */ /* 0x000fe20001744270 */
[----:B0-----:R-:W-:Y:S02]  /*5e50*/  @P0 IMAD.MOV.U32 R4, RZ, RZ, R6 ;  /* 0x000000ffff040224 */ /* 0x001fe400078e0006 */
[----:B------:R-:W-:-:S05]  /*5e60*/  @P0 IMAD.MOV.U32 R5, RZ, RZ, R7 ;  /* 0x000000ffff050224 */ /* 0x000fca00078e0007 */
[----:B------:R0:W-:Y:S01]  /*5e70*/  @P0 STG.E desc[UR36][R4.64+0xc0], R9 ;  /* 0x0000c00904000986 */ /* 0x0001e2000c101924 */
[C---:B------:R-:W-:Y:S02]  /*5e80*/  ISETP.GT.AND P0, PT, R3.reuse, 0x80, P1 ;  /* 0x000000800300780c */ /* 0x040fe40000f04270 */
[----:B------:R-:W-:Y:S01]  /*5e90*/  ISETP.GT.AND P1, PT, R3, 0x88, P1 ;  /* 0x000000880300780c */ /* 0x000fe20000f24270 */
[----:B------:R-:W-:Y:S01]  /*5ea0*/  FMUL R3, R52, R88 ;  /* 0x0000005834037220 */ /* 0x000fe20000400000 */
[----:B0-----:R-:W-:Y:S01]  /*5eb0*/  @P3 IMAD.MOV.U32 R4, RZ, RZ, R6 ;  /* 0x000000ffff043224 */ /* 0x001fe200078e0006 */
[----:B------:R-:W-:-:S05]  /*5ec0*/  @P3 MOV R5, R7 ;  /* 0x0000000700053202 */ /* 0x000fca0000000f00 */
[----:B------:R0:W-:Y:S02]  /*5ed0*/  @P3 STG.E desc[UR36][R4.64+0xc4], R51 ;  /* 0x0000c43304003986 */ /* 0x0001e4000c101924 */
[----:B0-----:R-:W-:Y:S02]  /*5ee0*/  @P4 IMAD.MOV.U32 R4, RZ, RZ, R12 ;  /* 0x000000ffff044224 */ /* 0x001fe400078e000c */
[----:B------:R-:W-:-:S05]  /*5ef0*/  @P4 IMAD.MOV.U32 R5, RZ, RZ, R13 ;  /* 0x000000ffff054224 */ /* 0x000fca00078e000d */
[----:B------:R0:W-:Y:S04]  /*5f00*/  @P4 STG.E desc[UR36][R4.64+0xe0], R3 ;  /* 0x0000e00304004986 */ /* 0x0001e8000c101924 */
[----:B------:R1:W-:Y:S01]  /*5f10*/  @P0 STG.E desc[UR36][R12.64+0xe4], R53 ;  /* 0x0000e4350c000986 */ /* 0x0003e2000c101924 */
[----:B0-----:R-:W-:Y:S02]  /*5f20*/  @P2 IMAD.MOV.U32 R4, RZ, RZ, R6 ;  /* 0x000000ffff042224 */ /* 0x001fe400078e0006 */
[----:B------:R-:W-:-:S05]  /*5f30*/  @P2 IMAD.MOV.U32 R5, RZ, RZ, R7 ;  /* 0x000000ffff052224 */ /* 0x000fca00078e0007 */
[----:B------:R1:W-:Y:S04]  /*5f40*/  @P2 STG.E desc[UR36][R4.64+0xe0], R11 ;  /* 0x0000e00b04002986 */ /* 0x0003e8000c101924 */
[----:B------:R1:W-:Y:S02]  /*5f50*/  @P1 STG.E desc[UR36][R6.64+0xe4], R55 ;  /* 0x0000e43706001986 */ /* 0x0003e4000c101924 */
.L_x_158:
[----:B------:R-:W-:Y:S05]  /*5f60*/  BSYNC B0 ;  /* 0x0000000000007941 */ /* 0x000fea0003800000 */
.L_x_34:
[----:B------:R-:W-:Y:S01]  /*5f70*/  ULDC UR4, c[0x0][0xc] ;  /* 0x0000030000047ab9 */ /* 0x000fe20000000800 */
[----:B------:R-:W-:Y:S01]  /*5f80*/  ULDC UR5, c[0x0][0x10] ;  /* 0x0000040000057ab9 */ /* 0x000fe20000000800 */
[----:B------:R-:W2:Y:S01]  /*5f90*/  LDC R3, c[0x0][0x14] ;  /* 0x00000500ff037b82 */ /* 0x000ea20000000800 */
[----:B------:R-:W-:Y:S01]  /*5fa0*/  UIMAD.WIDE.U32 UR4, UR4, UR5, URZ ;  /* 0x00000005040472a5 */ /* 0x000fe2000f8e003f */
[----:B------:R-:W-:Y:S02]  /*5fb0*/  IMAD.MOV.U32 R91, RZ, RZ, -0x1 ;  /* 0xffffffffff5b7424 */ /* 0x000fe400078e00ff */
[----:B------:R-:W-:-:S03]  /*5fc0*/  IMAD.MOV.U32 R23, RZ, RZ, -0x1 ;  /* 0xffffffffff177424 */ /* 0x000fc600078e00ff */
[----:B--2---:R-:W-:-:S04]  /*5fd0*/  IMAD.WIDE.U32 R16, R3, UR4, R16 ;  /* 0x0000000403107c25 */ /* 0x004fc8000f8e0010 */
[----:B------:R-:W-:Y:S01]  /*5fe0*/  IMAD R3, R3, UR5, RZ ;  /* 0x0000000503037c24 */ /* 0x000fe2000f8e02ff */
[----:B------:R-:W-:Y:S02]  /*5ff0*/  ULDC.64 UR4, c[0x0][0x650] ;  /* 0x0001940000047ab9 */ /* 0x000fe40000000a00 */
[----:B------:R-:W-:Y:S01]  /*6000*/  ISETP.GE.U32.AND P0, PT, R16, UR4, PT ;  /* 0x0000000410007c0c */ /* 0x000fe2000bf06070 */
[--C-:B------:R-:W-:Y:S01]  /*6010*/  IMAD.IADD R17, R17, 0x1, R3.reuse ;  /* 0x0000000111117824 */ /* 0x100fe200078e0203 */
[----:B------:R-:W-:-:S04]  /*6020*/  PRMT R3, RZ, 0x7610, R3 ;  /* 0x00007610ff037816 */ /* 0x000fc80000000003 */
[----:B------:R-:W-:-:S13]  /*6030*/  ISETP.GE.U32.AND.EX P0, PT, R17, UR5, PT, P0 ;  /* 0x0000000511007c0c */ /* 0x000fda000bf06100 */
[----:B------:R-:W-:Y:S05]  /*6040*/  @P0 BRA `(.L_x_159) ;  /* 0x0000000400640947 */ /* 0x000fea0003800000 */
[----:B-1-3--:R-:W1:Y:S01]  /*6050*/  S2R R12, SR_CTAID.X ;  /* 0x00000000000c7919 */ /* 0x00ae620000002500 */
[----:B------:R-:W2:Y:S01]  /*6060*/  LDC.64 R10, c[0x0][0x628] ;  /* 0x00018a00ff0a7b82 */ /* 0x000ea20000000a00 */
[----:B------:R-:W-:Y:S01]  /*6070*/  ULDC UR4, c[0x0][0x150] ;  /* 0x0000540000047ab9 */ /* 0x000fe20000000800 */
[----:B------:R-:W-:Y:S01]  /*6080*/  IMAD.MOV.U32 R8, RZ, RZ, R16 ;  /* 0x000000ffff087224 */ /* 0x000fe200078e0010 */
[----:B------:R-:W3:Y:S01]  /*6090*/  S2R R24, SR_CTAID.Y ;  /* 0x0000000000187919 */ /* 0x000ee20000002600 */
[----:B0-----:R-:W-:-:S04]  /*60a0*/  MOV R9, R17 ;  /* 0x0000001100097202 */ /* 0x001fc80000000f00 */
[----:B----4-:R-:W0:Y:S08]  /*60b0*/  LDC R21, c[0x0][0x144] ;  /* 0x00005100ff157b82 */ /* 0x010e300000000800 */
[----:B------:R-:W4:Y:S08]  /*60c0*/  LDC R0, c[0x0][0x630] ;  /* 0x00018c00ff007b82 */ /* 0x000f300000000800 */
[----:B------:R-:W0:Y:S01]  /*60d0*/  LDC.64 R14, c[0x0][0x620] ;  /* 0x00018800ff0e7b82 */ /* 0x000e220000000a00 */
[----:B--2---:R-:W-:-:S04]  /*60e0*/  ISETP.NE.U32.AND P0, PT, R10, RZ, PT ;  /* 0x000000ff0a00720c */ /* 0x004fc80003f05070 */
[----:B------:R-:W-:Y:S02]  /*60f0*/  ISETP.NE.AND.EX P0, PT, R11, RZ, PT, P0 ;  /* 0x000000ff0b00720c */ /* 0x000fe40003f05300 */
[----:B-1----:R-:W-:-:S05]  /*6100*/  I2FP.F32.U32 R3, R12 ;  /* 0x0000000c00037245 */ /* 0x002fca0000201000 */
[----:B------:R-:W-:-:S04]  /*6110*/  FMUL R3, R3, UR4 ;  /* 0x0000000403037c20 */ /* 0x000fc80008400000 */
[----:B------:R1:W2:Y:S02]  /*6120*/  F2I.U32.TRUNC.NTZ R20, R3 ;  /* 0x0000000300147305 */ /* 0x0002a4000020f000 */
[----:B---34-:R-:W-:Y:S05]  /*6130*/  @!P0 BRA `(.L_x_160) ;  /* 0x0000000000288947 */ /* 0x018fea0003800000 */
[----:B-1----:R-:W1:Y:S02]  /*6140*/  LDC R3, c[0x0][0x634] ;  /* 0x00018d00ff037b82 */ /* 0x002e640000000800 */
[----:B-1----:R-:W-:-:S05]  /*6150*/  IADD3 R3, P0, R16, R3, RZ ;  /* 0x0000000310037210 */ /* 0x002fca0007f1e0ff */
        /* <DEDUP_REMOVED lines=8> */
.L_x_160:
[----:B------:R-:W3:Y:S01]  /*61e0*/  LDC.64 R28, c[0x0][0x640] ;  /* 0x00019000ff1c7b82 */ /* 0x000ee20000000a00 */
[-CC-:B------:R-:W-:Y:S01]  /*61f0*/  SHF.R.U64 R23, R8, R0.reuse, R9.reuse ;  /* 0x0000000008177219 */ /* 0x180fe20000001209 */
[----:B--2---:R-:W-:Y:S01]  /*6200*/  IMAD.MOV R20, RZ, RZ, -R20 ;  /* 0x000000ffff147224 */ /* 0x004fe200078e0a14 */
[----:B------:R-:W-:Y:S01]  /*6210*/  SHF.R.U32.HI R0, RZ, R0, R9 ;  /* 0x00000000ff007219 */ /* 0x000fe20000011609 */
[----:B------:R-:W-:Y:S01]  /*6220*/  ULDC UR4, c[0x0][0x154] ;  /* 0x0000550000047ab9 */ /* 0x000fe20000000800 */
[----:B-1----:R-:W-:Y:S01]  /*6230*/  IADD3 R3, P0, RZ, -R23, RZ ;  /* 0x80000017ff037210 */ /* 0x002fe20007f1e0ff */
[----:B0-----:R-:W-:Y:S02]  /*6240*/  IMAD R21, R21, R20, R12 ;  /* 0x0000001415157224 */ /* 0x001fe400078e020c */
[----:B------:R-:W0:Y:S01]  /*6250*/  LDC R6, c[0x0][0x618] ;  /* 0x00018600ff067b82 */ /* 0x000e220000000800 */
[----:B------:R-:W-:Y:S02]  /*6260*/  IMAD.MOV.U32 R7, RZ, RZ, 0x1 ;  /* 0x00000001ff077424 */ /* 0x000fe400078e00ff */
[----:B------:R-:W-:-:S04]  /*6270*/  IMAD.X R5, RZ, RZ, ~R0, P0 ;  /* 0x000000ffff057224 */ /* 0x000fc800000e0e00 */
[-C--:B------:R-:W-:Y:S01]  /*6280*/  IMAD R0, R5, R14.reuse, RZ ;  /* 0x0000000e05007224 */ /* 0x080fe200078e02ff */
[----:B------:R-:W1:Y:S01]  /*6290*/  LDC R8, c[0x0][0x608] ;  /* 0x00018200ff087b82 */ /* 0x000e620000000800 */
[----:B------:R-:W-:-:S04]  /*62a0*/  IMAD.WIDE.U32 R4, R3, R14, R16 ;  /* 0x0000000e03047225 */ /* 0x000fc800078e0010 */
[----:B------:R-:W-:Y:S01]  /*62b0*/  IMAD R3, R3, R15, R0 ;  /* 0x0000000f03037224 */ /* 0x000fe200078e0200 */
[----:B------:R-:W-:Y:S02]  /*62c0*/  I2FP.F32.U32 R0, R24 ;  /* 0x0000001800007245 */ /* 0x000fe40000201000 */
[----:B------:R-:W2:Y:S01]  /*62d0*/  LDC R26, c[0x0][0x658] ;  /* 0x00019600ff1a7b82 */ /* 0x000ea20000000800 */
[----:B------:R-:W-:Y:S01]  /*62e0*/  IMAD.IADD R3, R5, 0x1, R3 ;  /* 0x0000000105037824 */ /* 0x000fe200078e0203 */
[----:B---3--:R-:W-:Y:S01]  /*62f0*/  ISETP.NE.U32.AND P0, PT, R28, RZ, PT ;  /* 0x000000ff1c00720c */ /* 0x008fe20003f05070 */
[----:B------:R-:W-:Y:S01]  /*6300*/  FMUL R0, R0, UR4 ;  /* 0x0000000400007c20 */ /* 0x000fe20008400000 */
[----:B------:R-:W-:Y:S02]  /*6310*/  IMAD.MOV.U32 R5, RZ, RZ, -0x1 ;  /* 0xffffffffff057424 */ /* 0x000fe400078e00ff */
[----:B------:R-:W-:Y:S01]  /*6320*/  ISETP.NE.AND.EX P0, PT, R29, RZ, PT, P0 ;  /* 0x000000ff1d00720c */ /* 0x000fe20003f05300 */
[----:B------:R3:W4:Y:S01]  /*6330*/  F2I.U32.TRUNC.NTZ R13, R0 ;  /* 0x00000000000d7305 */ /* 0x000722000020f000 */
[----:B------:R-:W3:Y:S01]  /*6340*/  LDC R15, c[0x0][0x148] ;  /* 0x00005200ff0f7b82 */ /* 0x000ee20000000800 */
[----:B0-----:R-:W-:-:S02]  /*6350*/  SHF.R.U64 R12, R4, R6, R3 ;  /* 0x00000006040c7219 */ /* 0x001fc40000001203 */
[----:B------:R-:W-:-:S05]  /*6360*/  SHF.R.U32.HI R3, RZ, R6, R3 ;  /* 0x00000006ff037219 */ /* 0x000fca0000011603 */
[----:B------:R-:W0:Y:S01]  /*6370*/  LDC R20, c[0x0][0x600] ;  /* 0x00018000ff147b82 */ /* 0x000e220000000800 */
[-CC-:B-1----:R-:W-:Y:S02]  /*6380*/  SHF.R.U64 R10, R12, R8.reuse, R3.reuse ;  /* 0x000000080c0a7219 */ /* 0x182fe40000001203 */
[----:B------:R-:W-:-:S05]  /*6390*/  SHF.R.U32.HI R3, RZ, R8, R3 ;  /* 0x00000008ff037219 */ /* 0x000fca0000011603 */
[----:B------:R-:W1:Y:S01]  /*63a0*/  LDC R27, c[0x0][0x648] ;  /* 0x00019200ff1b7b82 */ /* 0x000e620000000800 */
[-C--:B--2---:R-:W-:Y:S02]  /*63b0*/  SHF.L.U32 R4, R5, R26.reuse, RZ ;  /* 0x0000001a05047219 */ /* 0x084fe400000006ff */
[-CC-:B------:R-:W-:Y:S02]  /*63c0*/  SHF.R.U64 R14, R10, R26.reuse, R3.reuse ;  /* 0x0000001a0a0e7219 */ /* 0x180fe40000001203 */
[----:B------:R-:W-:Y:S02]  /*63d0*/  SHF.R.U32.HI R5, RZ, R26, R3 ;  /* 0x0000001aff057219 */ /* 0x000fe40000011603 */
[----:B------:R-:W-:Y:S01]  /*63e0*/  LOP3.LUT R25, RZ, R4, RZ, 0x33, !PT ;  /* 0x00000004ff197212 */ /* 0x000fe200078e33ff */
[----:B------:R-:W2:Y:S01]  /*63f0*/  LDC R30, c[0x0][0x638] ;  /* 0x00018e00ff1e7b82 */ /* 0x000ea20000000800 */
[----:B------:R-:W-:Y:S02]  /*6400*/  SHF.L.U32 R26, R7, R26, RZ ;  /* 0x0000001a071a7219 */ /* 0x000fe400000006ff */
[----:B------:R-:W-:-:S05]  /*6410*/  MOV R4, R14 ;  /* 0x0000000e00047202 */ /* 0x000fca0000000f00 */
[----:B------:R-:W0:Y:S01]  /*6420*/  LDC R31, c[0x0][0x610] ;  /* 0x00018400ff1f7b82 */ /* 0x000e220000000800 */
[----:B----4-:R-:W-:Y:S05]  /*6430*/  @!P0 BRA `(.L_x_161) ;  /* 0x0000000000288947 */ /* 0x010fea0003800000 */
        /* <DEDUP_REMOVED lines=10> */
.L_x_161:
[----:B------:R-:W-:Y:S01]  /*64e0*/  ISETP.NE.AND P0, PT, R2, 0x1, PT ;  /* 0x000000010200780c */ /* 0x000fe20003f05270 */
[----:B0-----:R-:W-:Y:S01]  /*64f0*/  VIADD R7, R20, 0xffffffff ;  /* 0xffffffff14077836 */ /* 0x001fe20000000000 */
[----:B-1-3--:R-:W-:Y:S01]  /*6500*/  SHF.R.U64 R0, R4, R27, R5 ;  /* 0x0000001b04007219 */ /* 0x00afe20000001205 */
[----:B------:R-:W-:Y:S01]  /*6510*/  IMAD.MOV R13, RZ, RZ, -R13 ;  /* 0x000000ffff0d7224 */ /* 0x000fe200078e0a0d */
[----:B------:R-:W-:Y:S01]  /*6520*/  LOP3.LUT R5, R10, R25, RZ, 0xc0, !PT ;  /* 0x000000190a057212 */ /* 0x000fe200078ec0ff */
[----:B------:R-:W-:Y:S01]  /*6530*/  IMAD.MOV.U32 R4, RZ, RZ, 0x1 ;  /* 0x00000001ff047424 */ /* 0x000fe200078e00ff */
[----:B------:R-:W-:Y:S01]  /*6540*/  LOP3.LUT R12, R12, R7, RZ, 0xc0, !PT ;  /* 0x000000070c0c7212 */ /* 0x000fe200078ec0ff */
[----:B------:R-:W-:Y:S02]  /*6550*/  IMAD.MOV R3, RZ, RZ, -R0 ;  /* 0x000000ffff037224 */ /* 0x000fe400078e0a00 */
[----:B------:R-:W-:Y:S02]  /*6560*/  IMAD R0, R26, R0, R5 ;  /* 0x000000001a007224 */ /* 0x000fe400078e0205 */
[----:B--2---:R-:W-:-:S02]  /*6570*/  IMAD R3, R3, R30, R14 ;  /* 0x0000001e03037224 */ /* 0x004fc400078e020e */
[----:B------:R-:W-:Y:S02]  /*6580*/  @P0 IMAD R21, R15, R13, R24 ;  /* 0x0000000d0f150224 */ /* 0x000fe400078e0218 */
[----:B------:R-:W-:Y:S01]  /*6590*/  IMAD R5, R3, R20, R12 ;  /* 0x0000001403057224 */ /* 0x000fe200078e020c */
[----:B------:R-:W-:Y:S01]  /*65a0*/  PRMT R3, R4, 0x7610, R3 ;  /* 0x0000761004037816 */ /* 0x000fe20000000003 */
[----:B------:R-:W-:-:S05]  /*65b0*/  IMAD R0, R0, R31, R21 ;  /* 0x0000001f00007224 */ /* 0x000fca00078e0215 */
[----:B------:R-:W-:Y:S02]  /*65c0*/  SEL R91, R5, R0, !P0 ;  /* 0x00000000055b7207 */ /* 0x000fe40004000000 */
[----:B------:R-:W-:-:S07]  /*65d0*/  SEL R0, R0, R5, !P0 ;  /* 0x0000000500007207 */ /* 0x000fce0004000000 */
.L_x_159:
[----:B------:R-:W-:Y:S01]  /*65e0*/  LOP3.LUT P0, RZ, R3, 0xff, RZ, 0xc0, !PT ;  /* 0x000000ff03ff7812 */ /* 0x000fe2000780c0ff */
[----:B------:R-:W-:-:S12]  /*65f0*/  IMAD.MOV.U32 R90, RZ, RZ, R0 ;  /* 0x000000ffff5a7224 */ /* 0x000fd800078e0000 */
[----:B------:R-:W-:Y:S05]  /*6600*/  @P0 BRA `(.L_x_162) ;  /* 0xffffffa800ec0947 */ /* 0x000fea000383ffff */
[----:B------:R-:W-:Y:S05]  /*6610*/  EXIT ;  /* 0x000000000000794d */ /* 0x000fea0003800000 */
.L_x_7:
[----:B0-----:R-:W-:Y:S01]  /*6620*/  ULDC.64 UR4, c[0x0][0x650] ;  /* 0x0001940000047ab9 */ /* 0x001fe20000000a00 */
        /* <DEDUP_REMOVED lines=25> */
.L_x_164:
[----:B------:R-:W0:Y:S01]  /*67c0*/  LDC.64 R28, c[0x0][0x640] ;  /* 0x00019000ff1c7b82 */ /* 0x000e220000000a00 */
[-CC-:B------:R-:W-:Y:S01]  /*67d0*/  SHF.R.U64 R22, R12, R6.reuse, R13.reuse ;  /* 0x000000060c167219 */ /* 0x180fe2000000120d */
[----:B------:R-:W-:Y:S01]  /*67e0*/  IMAD.MOV.U32 R30, RZ, RZ, 0x1 ;  /* 0x00000001ff1e7424 */ /* 0x000fe200078e00ff */
[----:B------:R-:W-:Y:S02]  /*67f0*/  SHF.R.U32.HI R6, RZ, R6, R13 ;  /* 0x00000006ff067219 */ /* 0x000fe4000001160d */
[----:B------:R-:W-:-:S03]  /*6800*/  IADD3 R11, P0, RZ, -R22, RZ ;  /* 0x80000016ff0b7210 */ /* 0x000fc60007f1e0ff */
[----:B------:R-:W1:Y:S02]  /*6810*/  LDC R10, c[0x0][0x618] ;  /* 0x00018600ff0a7b82 */ /* 0x000e640000000800 */
[----:B------:R-:W-:-:S04]  /*6820*/  IMAD.X R9, RZ, RZ, ~R6, P0 ;  /* 0x000000ffff097224 */ /* 0x000fc800000e0e06 */
[-C--:B------:R-:W-:Y:S02]  /*6830*/  IMAD R6, R9, R24.reuse, RZ ;  /* 0x0000001809067224 */ /* 0x080fe400078e02ff */
[----:B------:R-:W2:Y:S01]  /*6840*/  LDC R12, c[0x0][0x608] ;  /* 0x00018200ff0c7b82 */ /* 0x000ea20000000800 */
[----:B------:R-:W-:-:S04]  /*6850*/  IMAD.WIDE.U32 R8, R11, R24, R16 ;  /* 0x000000180b087225 */ /* 0x000fc800078e0010 */
[----:B------:R-:W-:-:S03]  /*6860*/  IMAD R11, R11, R25, R6 ;  /* 0x000000190b0b7224 */ /* 0x000fc600078e0206 */
[----:B------:R-:W3:Y:S01]  /*6870*/  LDC R27, c[0x0][0x658] ;  /* 0x00019600ff1b7b82 */ /* 0x000ee20000000800 */
[----:B0-----:R-:W-:Y:S02]  /*6880*/  ISETP.NE.U32.AND P0, PT, R28, RZ, PT ;  /* 0x000000ff1c00720c */ /* 0x001fe40003f05070 */
[----:B------:R-:W-:Y:S02]  /*6890*/  IADD3 R9, R9, R11, RZ ;  /* 0x0000000b09097210 */ /* 0x000fe40007ffe0ff */
[----:B------:R-:W-:-:S03]  /*68a0*/  ISETP.NE.AND.EX P0, PT, R29, RZ, PT, P0 ;  /* 0x000000ff1d00720c */ /* 0x000fc60003f05300 */
[----:B------:R-:W0:Y:S01]  /*68b0*/  LDC R20, c[0x0][0x600] ;  /* 0x00018000ff147b82 */ /* 0x000e220000000800 */
[-CC-:B-1----:R-:W-:Y:S01]  /*68c0*/  SHF.R.U64 R14, R8, R10.reuse, R9.reuse ;  /* 0x0000000a080e7219 */ /* 0x182fe20000001209 */
[----:B------:R-:W-:Y:S01]  /*68d0*/  IMAD.MOV.U32 R8, RZ, RZ, -0x1 ;  /* 0xffffffffff087424 */ /* 0x000fe200078e00ff */
[----:B------:R-:W-:-:S05]  /*68e0*/  SHF.R.U32.HI R9, RZ, R10, R9 ;  /* 0x0000000aff097219 */ /* 0x000fca0000011609 */
[----:B------:R-:W1:Y:S01]  /*68f0*/  LDC R24, c[0x0][0x648] ;  /* 0x00019200ff187b82 */ /* 0x000e620000000800 */
[-CC-:B--2---:R-:W-:Y:S02]  /*6900*/  SHF.R.U64 R23, R14, R12.reuse, R9.reuse ;  /* 0x0000000c0e177219 */ /* 0x184fe40000001209 */
[----:B------:R-:W-:-:S05]  /*6910*/  SHF.R.U32.HI R6, RZ, R12, R9 ;  /* 0x0000000cff067219 */ /* 0x000fca0000011609 */
[----:B------:R-:W2:Y:S01]  /*6920*/  LDC R26, c[0x0][0x638] ;  /* 0x00018e00ff1a7b82 */ /* 0x000ea20000000800 */
[-C--:B---3--:R-:W-:Y:S02]  /*6930*/  SHF.L.U32 R8, R8, R27.reuse, RZ ;  /* 0x0000001b08087219 */ /* 0x088fe400000006ff */
[-CC-:B------:R-:W-:Y:S02]  /*6940*/  SHF.R.U64 R25, R23, R27.reuse, R6.reuse ;  /* 0x0000001b17197219 */ /* 0x180fe40000001206 */
[----:B------:R-:W-:Y:S02]  /*6950*/  LOP3.LUT R32, RZ, R8, RZ, 0x33, !PT ;  /* 0x00000008ff207212 */ /* 0x000fe400078e33ff */
[----:B------:R-:W-:Y:S01]  /*6960*/  SHF.R.U32.HI R9, RZ, R27, R6 ;  /* 0x0000001bff097219 */ /* 0x000fe20000011606 */
[----:B------:R-:W3:Y:S01]  /*6970*/  LDC R31, c[0x0][0x610] ;  /* 0x00018400ff1f7b82 */ /* 0x000ee20000000800 */
[----:B------:R-:W-:Y:S01]  /*6980*/  IMAD.MOV.U32 R8, RZ, RZ, R25 ;  /* 0x000000ffff087224 */ /* 0x000fe200078e0019 */
[----:B------:R-:W-:Y:S06]  /*6990*/  @!P0 BRA `(.L_x_165) ;  /* 0x0000000000288947 */ /* 0x000fec0003800000 */
        /* <DEDUP_REMOVED lines=10> */
.L_x_165:
[----:B------:R-:W-:Y:S02]  /*6a40*/  ISETP.NE.AND P0, PT, R2, 0x1, PT ;  /* 0x000000010200780c */ /* 0x000fe40003f05270 */
[----:B-1----:R-:W-:Y:S01]  /*6a50*/  SHF.R.U64 R6, R8, R24, R9 ;  /* 0x0000001808067219 */ /* 0x002fe20000001209 */
[----:B0-----:R-:W-:Y:S01]  /*6a60*/  VIADD R9, R20, 0xffffffff ;  /* 0xffffffff14097836 */ /* 0x001fe20000000000 */
[----:B------:R-:W-:Y:S02]  /*6a70*/  SHF.L.U32 R30, R30, R27, RZ ;  /* 0x0000001b1e1e7219 */ /* 0x000fe400000006ff */
[----:B------:R-:W-:Y:S01]  /*6a80*/  LOP3.LUT R5, R23, R32, RZ, 0xc0, !PT ;  /* 0x0000002017057212 */ /* 0x000fe200078ec0ff */
[----:B------:R-:W-:-:S04]  /*6a90*/  IMAD.MOV R8, RZ, RZ, -R6 ;  /* 0x000000ffff087224 */ /* 0x000fc800078e0a06 */
[----:B------:R-:W-:Y:S01]  /*6aa0*/  IMAD R6, R30, R6, R5 ;  /* 0x000000061e067224 */ /* 0x000fe200078e0205 */
[----:B------:R-:W-:Y:S01]  /*6ab0*/  LOP3.LUT R5, R14, R9, RZ, 0xc0, !PT ;  /* 0x000000090e057212 */ /* 0x000fe200078ec0ff */
[----:B------:R-:W-:Y:S02]  /*6ac0*/  @P0 IMAD R3, R7, R21, R4 ;  /* 0x0000001507030224 */ /* 0x000fe400078e0204 */
[----:B--2---:R-:W-:Y:S01]  /*6ad0*/  IMAD R4, R8, R26, R25 ;  /* 0x0000001a08047224 */ /* 0x004fe200078e0219 */
[----:B------:R-:W-:Y:S01]  /*6ae0*/  MOV R8, 0x1 ;  /* 0x0000000100087802 */ /* 0x000fe20000000f00 */
[----:B---3--:R-:W-:Y:S02]  /*6af0*/  IMAD R3, R6, R31, R3 ;  /* 0x0000001f06037224 */ /* 0x008fe400078e0203 */
[----:B------:R-:W-:Y:S02]  /*6b00*/  IMAD R4, R4, R20, R5 ;  /* 0x0000001404047224 */ /* 0x000fe400078e0205 */
[----:B------:R-:W-:-:S03]  /*6b10*/  IMAD.MOV.U32 R6, RZ, RZ, R22 ;  /* 0x000000ffff067224 */ /* 0x000fc600078e0016 */
[----:B------:R-:W-:Y:S02]  /*6b20*/  SEL R13, R4, R3, !P0 ;  /* 0x00000003040d7207 */ /* 0x000fe40004000000 */
[----:B------:R-:W-:-:S07]  /*6b30*/  SEL R20, R3, R4, !P0 ;  /* 0x0000000403147207 */ /* 0x000fce0004000000 */
.L_x_163:
[----:B------:R-:W-:-:S08]  /*6b40*/  NOP ;  /* 0x0000000000007918 */ /* 0x000fd00000000000 */
[----:B------:R-:W0:-:S00]  /*6b50*/  USETMAXREG.DEALLOC.CTAPOOL 0x28 ;  /* 0x00000028000079c8 */ /* 0x000e0000080e0500 */
[----:B0-----:R-:W-:-:S13]  /*6b60*/  ISETP.NE.AND P0, PT, R0, RZ, PT ;  /* 0x000000ff0000720c */ /* 0x001fda0003f05270 */
[----:B------:R-:W-:Y:S05]  /*6b70*/  @P0 EXIT ;  /* 0x000000000000094d */ /* 0x000fea0003800000 */
[----:B------:R-:W-:Y:S01]  /*6b80*/  LOP3.LUT P0, RZ, R8, 0xff, RZ, 0xc0, !PT ;  /* 0x000000ff08ff7812 */ /* 0x000fe2000780c0ff */
[----:B------:R-:W-:Y:S02]  /*6b90*/  IMAD.MOV.U32 R0, RZ, RZ, 0x1 ;  /* 0x00000001ff007424 */ /* 0x000fe400078e00ff */
[----:B------:R-:W-:-:S10]  /*6ba0*/  IMAD.MOV.U32 R3, RZ, RZ, RZ ;  /* 0x000000ffff037224 */ /* 0x000fd400078e00ff */
[----:B------:R-:W-:Y:S05]  /*6bb0*/  @!P0 BRA `(.L_x_166) ;  /* 0x0000000c00388947 */ /* 0x000fea0003800000 */
[----:B------:R-:W0:Y:S01]  /*6bc0*/  LDC R0, c[0x0][0x28c] ;  /* 0x0000a300ff007b82 */ /* 0x000e220000000800 */
[----:B------:R-:W-:Y:S01]  /*6bd0*/  ULDC UR5, c[0x0][0x658] ;  /* 0x0001960000057ab9 */ /* 0x000fe20000000800 */
[----:B------:R-:W-:Y:S01]  /*6be0*/  UMOV UR7, 0xffffffff ;  /* 0xffffffff00077882 */ /* 0x000fe20000000000 */
[----:B------:R-:W-:Y:S01]  /*6bf0*/  ULDC UR6, c[0x0][0xc] ;  /* 0x0000030000067ab9 */ /* 0x000fe20000000800 */
[----:B------:R-:W-:Y:S01]  /*6c00*/  USHF.L.U32 UR8, UR7, UR5, URZ ;  /* 0x0000000507087299 */ /* 0x000fe2000800063f */
[----:B------:R-:W-:Y:S01]  /*6c10*/  BSSY B0, `(.L_x_166) ;  /* 0x00000c8000007945 */ /* 0x000fe20003800000 */
[----:B------:R-:W-:Y:S01]  /*6c20*/  UMOV UR9, 0x1 ;  /* 0x0000000100097882 */ /* 0x000fe20000000000 */
[----:B------:R-:W-:Y:S01]  /*6c30*/  ULDC UR7, c[0x0][0x10] ;  /* 0x0000040000077ab9 */ /* 0x000fe20000000800 */
[----:B------:R-:W1:Y:S01]  /*6c40*/  S2UR UR10, SR_CgaCtaId ;  /* 0x00000000000a79c3 */ /* 0x000e620000008800 */
[----:B------:R-:W-:Y:S01]  /*6c50*/  UIMAD.WIDE.U32 UR6, UR6, UR7, URZ ;  /* 0x00000007060672a5 */ /* 0x000fe2000f8e003f */
[----:B------:R-:W-:Y:S01]  /*6c60*/  IMAD.MOV.U32 R9, RZ, RZ, 0x1 ;  /* 0x00000001ff097424 */ /* 0x000fe200078e00ff */
[----:B------:R-:W-:Y:S01]  /*6c70*/  USHF.L.U32 UR18, UR9, UR5, URZ ;  /* 0x0000000509127299 */ /* 0x000fe2000800063f */
[----:B------:R-:W-:Y:S01]  /*6c80*/  LOP3.LUT R8, R19, 0x2, RZ, 0xfc, !PT ;  /* 0x0000000213087812 */ /* 0x000fe200078efcff */
[----:B------:R-:W-:Y:S01]  /*6c90*/  ULDC UR4, c[0x0][0x600] ;  /* 0x0001800000047ab9 */ /* 0x000fe20000000800 */
[----:B------:R-:W-:Y:S01]  /*6ca0*/  ULDC UR5, c[0x0][0x14] ;  /* 0x0000050000057ab9 */ /* 0x000fe20000000800 */
[----:B------:R-:W-:-:S02]  /*6cb0*/  UIADD3 UR4, UR4, -0x1, URZ ;  /* 0xffffffff04047890 */ /* 0x000fc4000fffe03f */
[----:B------:R-:W-:Y:S02]  /*6cc0*/  UIMAD.WIDE.U32 UR20, UR6, UR5, URZ ;  /* 0x00000005061472a5 */ /* 0x000fe4000f8e003f */
[----:B------:R-:W-:Y:S02]  /*6cd0*/  UIMAD UR13, UR7, UR5, URZ ;  /* 0x00000005070d72a4 */ /* 0x000fe4000f8e023f */
[----:B------:R-:W-:Y:S02]  /*6ce0*/  ULOP3.LUT UR17, URZ, UR8, URZ, 0x33, !UPT ;  /* 0x000000083f117292 */ /* 0x000fe4000f8e333f */
[----:B------:R-:W-:Y:S01]  /*6cf0*/  UIADD3 UR13, UR21, UR13, URZ ;  /* 0x0000000d150d7290 */ /* 0x000fe2000fffe03f */
[----:B0-----:R-:W-:Y:S01]  /*6d00*/  VIADD R0, R0, 0x1f ;  /* 0x0000001f00007836 */ /* 0x001fe20000000000 */
[----:B------:R-:W-:-:S04]  /*6d10*/  ULDC.64 UR22, c[0x0][0x198] ;  /* 0x0000660000167ab9 */ /* 0x000fc80000000a00 */
[----:B------:R-:W-:Y:S01]  /*6d20*/  SHF.R.S32.HI R3, RZ, 0x1f, R0 ;  /* 0x0000001fff037819 */ /* 0x000fe20000011400 */
[----:B-1----:R-:W-:-:S03]  /*6d30*/  IMAD.U32 R11, RZ, RZ, UR10 ;  /* 0x0000000aff0b7e24 */ /* 0x002fc6000f8e00ff */
[----:B------:R-:W-:Y:S01]  /*6d40*/  LEA.HI R3, R3, R0, RZ, 0x5 ;  /* 0x0000000003037211 */ /* 0x000fe200078f28ff */
[----:B------:R-:W-:-:S03]  /*6d50*/  IMAD.MOV.U32 R0, RZ, RZ, 0x1 ;  /* 0x00000001ff007424 */ /* 0x000fc600078e00ff */
[----:B------:R-:W-:Y:S01]  /*6d60*/  SHF.R.S32.HI R10, RZ, 0x5, R3 ;  /* 0x00000005ff0a7819 */ /* 0x000fe20000011403 */
[----:B------:R-:W-:-:S03]  /*6d70*/  IMAD.MOV.U32 R3, RZ, RZ, RZ ;  /* 0x000000ffff037224 */ /* 0x000fc600078e00ff */
[----:B------:R-:W-:-:S07]  /*6d80*/  IADD3 R12, R10, 0x1, RZ ;  /* 0x000000010a0c7810 */ /* 0x000fce0007ffe0ff */
.L_x_177:
[----:B------:R-:W-:-:S03]  /*6d90*/  UMOV UR5, 0xffffffff ;  /* 0xffffffff00057882 */ /* 0x000fc60000000000 */
[----:B------:R-:W-:Y:S05]  /*6da0*/  BRA.DIV UR5, `(.L_x_167) ;  /* 0x0000000e05c87947 */ /* 0x000fea000b800000 */
[----:B------:R-:W-:-:S13]  /*6db0*/  ELECT P6, URZ, PT ;  /* 0x00000000003f782f */ /* 0x000fda00038c0000 */
.L_x_189:
[----:B------:R-:W0:Y:S01]  /*6dc0*/  LDC R4, c[0x0][0x28c] ;  /* 0x0000a300ff047b82 */ /* 0x000e220000000800 */
[----:B------:R-:W-:Y:S01]  /*6dd0*/  BSSY B1, `(.L_x_168) ;  /* 0x0000039000017945 */ /* 0x000fe20003800000 */
[----:B0-----:R-:W-:-:S13]  /*6de0*/  ISETP.LT.OR P6, PT, R4, 0x1, !P6 ;  /* 0x000000010400780c */ /* 0x001fda00077c1670 */
[----:B------:R-:W-:Y:S05]  /*6df0*/  @P6 BRA `(.L_x_169) ;  /* 0x0000000000d86947 */ /* 0x000fea0003800000 */
[----:B------:R-:W-:Y:S02]  /*6e00*/  IMAD R20, R20, 0x8, R11 ;  /* 0x0000000814147824 */ /* 0x000fe400078e020b */
[----:B------:R-:W-:Y:S02]  /*6e10*/  IMAD.SHL.U32 R15, R13, 0x40, RZ ;  /* 0x000000400d0f7824 */ /* 0x000fe400078e00ff */
[----:B------:R-:W-:Y:S02]  /*6e20*/  IMAD.MOV.U32 R21, RZ, RZ, RZ ;  /* 0x000000ffff157224 */ /* 0x000fe400078e00ff */
[----:B------:R-:W-:Y:S02]  /*6e30*/  IMAD.MOV.U32 R4, RZ, RZ, R12 ;  /* 0x000000ffff047224 */ /* 0x000fe400078e000c */
[----:B------:R-:W-:Y:S02]  /*6e40*/  IMAD.MOV.U32 R5, RZ, RZ, R0 ;  /* 0x000000ffff057224 */ /* 0x000fe400078e0000 */
[----:B------:R-:W-:-:S02]  /*6e50*/  IMAD.MOV.U32 R7, RZ, RZ, R3 ;  /* 0x000000ffff077224 */ /* 0x000fc400078e0003 */
[----:B------:R-:W-:-:S07]  /*6e60*/  IMAD.SHL.U32 R20, R20, 0x20, RZ ;  /* 0x0000002014147824 */ /* 0x000fce00078e00ff */
.L_x_172:
[----:B------:R-:W0:Y:S01]  /*6e70*/  S2UR UR5, SR_CgaCtaId ;  /* 0x00000000000579c3 */ /* 0x000e220000008800 */
[----:B------:R-:W-:Y:S02]  /*6e80*/  MOV R14, 0x400 ;  /* 0x00000400000e7802 */ /* 0x000fe40000000f00 */
[----:B------:R-:W-:Y:S02]  /*6e90*/  SHF.L.U32 R13, R5, 0x1f, RZ ;  /* 0x0000001f050d7819 */ /* 0x000fe400000006ff */
[----:B------:R-:W-:Y:S01]  /*6ea0*/  LOP3.LUT P1, RZ, R18, 0x7f, RZ, 0xc0, !PT ;  /* 0x0000007f12ff7812 */ /* 0x000fe2000782c0ff */
[----:B0-----:R-:W-:-:S05]  /*6eb0*/  IMAD.U32 R11, RZ, RZ, UR5 ;  /* 0x00000005ff0b7e24 */ /* 0x001fca000f8e00ff */
[----:B------:R-:W-:-:S07]  /*6ec0*/  LEA R24, R11, R14, 0x18 ;  /* 0x0000000e0b187211 */ /* 0x000fce00078ec0ff */
[----:B------:R-:W0:Y:S01]  /*6ed0*/  @!P1 LDC R14, c[0x0][0x500] ;  /* 0x00014000ff0e9b82 */ /* 0x000e220000000800 */
[----:B------:R-:W-:-:S04]  /*6ee0*/  LEA R22, R7, R24, 0x3 ;  /* 0x0000001807167211 */ /* 0x000fc800078e18ff */
[----:B------:R-:W1:Y:S02]  /*6ef0*/  SYNCS.PHASECHK.TRANS64.TRYWAIT P0, [R22+URZ+0x28], R13 ;  /* 0x0000280d160075a7 */ /* 0x000e64000800017f */
[----:B-1----:R-:W-:Y:S05]  /*6f00*/  @!P0 BRA `(.L_x_170) ;  /* 0x0000000c00908947 */ /* 0x002fea0003800000 */
.L_x_190:
[----:B-1----:R-:W-:Y:S01]  /*6f10*/  PRMT R13, R8, 0x9910, RZ ;  /* 0x00009910080d7816 */ /* 0x002fe200000000ff */
[----:B0-----:R0:W-:Y:S03]  /*6f20*/  @!P1 SYNCS.ARRIVE.TRANS64 RZ, [R22+URZ], R14 ;  /* 0x0000000e16ff99a7 */ /* 0x0011e6000800003f */
[----:B------:R-:W-:-:S13]  /*6f30*/  ISETP.NE.AND P0, PT, R13, 0x2, PT ;  /* 0x000000020d00780c */ /* 0x000fda0003f05270 */
[----:B0-----:R-:W-:Y:S05]  /*6f40*/  @P0 BRA `(.L_x_171) ;  /* 0x0000000000040947 */ /* 0x001fea0003800000 */
[----:B------:R-:W-:Y:S01]  /*6f50*/  BPT.TRAP 0x1 ;  /* 0x000000040000795c */ /* 0x000fe20000300000 */
.L_x_171:
[----:B------:R-:W-:Y:S01]  /*6f60*/  IMAD.SHL.U32 R14, R7, 0x2000, RZ ;  /* 0x00002000070e7824 */ /* 0x000fe200078e00ff */
[----:B------:R-:W-:Y:S01]  /*6f70*/  R2UR UR9, R22 ;  /* 0x00000000160972ca */ /* 0x000fe200000e0000 */
[----:B------:R-:W-:Y:S01]  /*6f80*/  VIADD R4, R4, 0xffffffff ;  /* 0xffffffff04047836 */ /* 0x000fe20000000000 */
[----:B------:R-:W-:Y:S01]  /*6f90*/  R2UR UR11, R20 ;  /* 0x00000000140b72ca */ /* 0x000fe200000e0000 */
[--C-:B------:R-:W-:Y:S01]  /*6fa0*/  IMAD R13, R11, 0x400, R14.reuse ;  /* 0x000004000b0d7824 */ /* 0x100fe200078e020e */
[----:B------:R-:W-:Y:S01]  /*6fb0*/  IADD3 R14, R24, 0x28100, R14 ;  /* 0x00028100180e7810 */ /* 0x000fe20007ffe00e */
[----:B------:R-:W-:Y:S01]  /*6fc0*/  UIADD3 UR6, UP0, UR22, 0xf0, URZ ;  /* 0x000000f016067890 */ /* 0x000fe2000ff1e03f */
[----:B------:R-:W-:Y:S01]  /*6fd0*/  R2UR UR10, R21 ;  /* 0x00000000150a72ca */ /* 0x000fe200000e0000 */
[----:B------:R-:W-:Y:S01]  /*6fe0*/  IMAD R13, R13, 0x4, R24 ;  /* 0x000000040d0d7824 */ /* 0x000fe200078e0218 */
[----:B------:R-:W-:Y:S01]  /*6ff0*/  R2UR UR12, R6 ;  /* 0x00000000060c72ca */ /* 0x000fe200000e0000 */
[----:B------:R-:W-:Y:S01]  /*7000*/  UIADD3 UR24, UP1, UR22, 0x1f0, URZ ;  /* 0x000001f016187890 */ /* 0x000fe2000ff3e03f */
[----:B------:R-:W-:Y:S01]  /*7010*/  R2UR UR16, R14 ;  /* 0x000000000e1072ca */ /* 0x000fe200000e0000 */
[----:B------:R-:W-:Y:S01]  /*7020*/  UIADD3.X UR7, URZ, UR23, URZ, UP0, !UPT ;  /* 0x000000173f077290 */ /* 0x000fe200087fe43f */
[----:B------:R-:W-:Y:S01]  /*7030*/  R2UR UR5, R13 ;  /* 0x000000000d0572ca */ /* 0x000fe200000e0000 */
[----:B------:R-:W-:Y:S01]  /*7040*/  VIADD R7, R7, 0x1 ;  /* 0x0000000107077836 */ /* 0x000fe20000000000 */
[----:B------:R-:W-:Y:S01]  /*7050*/  R2UR UR19, R15 ;  /* 0x000000000f1372ca */ /* 0x000fe200000e0000 */
[----:B------:R-:W-:Y:S01]  /*7060*/  UIADD3.X UR25, URZ, UR23, URZ, UP1, !UPT ;  /* 0x000000173f197290 */ /* 0x000fe20008ffe43f */
[----:B------:R-:W-:Y:S01]  /*7070*/  ISETP.GT.AND P1, PT, R4, 0x1, PT ;  /* 0x000000010400780c */ /* 0x000fe20003f24270 */
[----:B------:R-:W-:Y:S01]  /*7080*/  UMOV UR14, 0x0 ;  /* 0x00000000000e7882 */ /* 0x000fe20000000000 */
[----:B------:R-:W-:Y:S01]  /*7090*/  UMOV UR15, 0x10000000 ;  /* 0x10000000000f7882 */ /* 0x000fe20000000000 */
[----:B------:R-:W-:Y:S01]  /*70a0*/  ISETP.NE.AND P0, PT, R7, 0x5, PT ;  /* 0x000000050700780c */ /* 0x000fe20003f05270 */
[----:B------:R-:W-:-:S03]  /*70b0*/  VIADD R21, R21, 0x20 ;  /* 0x0000002015157836 */ /* 0x000fc60000000000 */
[----:B------:R-:W-:Y:S02]  /*70c0*/  SEL R14, RZ, 0x1, P0 ;  /* 0x00000001ff0e7807 */ /* 0x000fe40000000000 */
[----:B------:R-:W-:Y:S01]  /*70d0*/  UIADD3 UR8, UR5, 0x100, URZ ;  /* 0x0000010005087890 */ /* 0x000fe2000fffe03f */
[----:B------:R-:W-:Y:S02]  /*70e0*/  SEL R7, R7, RZ, P0 ;  /* 0x000000ff07077207 */ /* 0x000fe40000000000 */
[----:B------:R-:W-:Y:S01]  /*70f0*/  UMOV UR5, 0xff0000 ;  /* 0x00ff000000057882 */ /* 0x000fe20000000000 */
[----:B------:R-:W-:-:S05]  /*7100*/  LOP3.LUT R5, R5, R14, RZ, 0x3c, !PT ;  /* 0x0000000e05057212 */ /* 0x000fca00078e3cff */
[----:B------:R0:W-:Y:S02]  /*7110*/  UTMALDG.3D.MULTICAST [UR8], [UR6], UR5, desc[UR14] ;  /* 0x00000e08060073b4 */ /* 0x0001e40008011805 */
[----:B0-----:R-:W-:Y:S01]  /*7120*/  UMOV UR8, UR16 ;  /* 0x0000001000087c82 */ /* 0x001fe20008000000 */
[----:B------:R-:W-:Y:S02]  /*7130*/  UMOV UR11, UR19 ;  /* 0x00000013000b7c82 */ /* 0x000fe40008000000 */
[----:B------:R0:W-:Y:S02]  /*7140*/  UTMALDG.3D [UR8], [UR24], desc[UR14] ;  /* 0x00000e08180075b4 */ /* 0x0001e40008011000 */
[----:B0-----:R-:W-:Y:S05]  /*7150*/  @P1 BRA `(.L_x_172) ;  /* 0xfffffffc00441947 */ /* 0x001fea000383ffff */
.L_x_169:
[----:B------:R-:W-:Y:S05]  /*7160*/  BSYNC B1 ;  /* 0x0000000000017941 */ /* 0x000fea0003800000 */
.L_x_168:
[----:B------:R-:W-:Y:S01]  /*7170*/  LOP3.LUT P1, RZ, R9, 0xff, RZ, 0xc0, !PT ;  /* 0x000000ff09ff7812 */ /* 0x000fe2000782c0ff */
[C---:B------:R-:W-:Y:S01]  /*7180*/  IMAD.IADD R6, R10.reuse, 0x1, R3 ;  /* 0x000000010a067824 */ /* 0x040fe200078e0203 */
[----:B------:R-:W-:Y:S01]  /*7190*/  ULDC.64 UR6, c[0x0][0x650] ;  /* 0x0001940000067ab9 */ /* 0x000fe20000000a00 */
[----:B------:R-:W-:Y:S01]  /*71a0*/  ISETP.GE.U32.AND P2, PT, R10, 0x5, PT ;  /* 0x000000050a00780c */ /* 0x000fe20003f46070 */
[----:B------:R-:W-:Y:S01]  /*71b0*/  BSSY B1, `(.L_x_173) ;  /* 0x000006b000017945 */ /* 0x000fe20003800000 */
[----:B------:R-:W-:Y:S01]  /*71c0*/  IMAD.MOV.U32 R20, RZ, RZ, -0x1 ;  /* 0xffffffffff147424 */ /* 0x000fe200078e00ff */
[----:B------:R-:W-:Y:S02]  /*71d0*/  ISETP.GT.U32.AND P0, PT, R6, 0x4, PT ;  /* 0x000000040600780c */ /* 0x000fe40003f04070 */
[----:B------:R-:W-:Y:S02]  /*71e0*/  MOV R13, 0xffffffff ;  /* 0xffffffff000d7802 */ /* 0x000fe40000000f00 */
[----:B------:R-:W-:-:S02]  /*71f0*/  ISETP.LT.U32.AND P0, PT, R10, 0x5, P0 ;  /* 0x000000050a00780c */ /* 0x000fc40000701070 */
[----:B------:R-:W-:Y:S01]  /*7200*/  PRMT R9, RZ, 0x7610, R9 ;  /* 0x00007610ff097816 */ /* 0x000fe20000000009 */
[----:B------:R-:W0:Y:S01]  /*7210*/  @P1 S2R R11, SR_CgaCtaId ;  /* 0x00000000000b1919 */ /* 0x000e220000008800 */
[----:B------:R-:W-:-:S04]  /*7220*/  @P1 MOV R4, 0x400 ;  /* 0x0000040000041802 */ /* 0x000fc80000000f00 */
[----:B0-----:R-:W-:Y:S01]  /*7230*/  @P1 LEA R3, R11, R4, 0x18 ;  /* 0x000000040b031211 */ /* 0x001fe200078ec0ff */
[----:B------:R-:W-:-:S03]  /*7240*/  IMAD.WIDE.U32 R4, R6, -0x33333333, RZ ;  /* 0xcccccccd06047825 */ /* 0x000fc600078e00ff */
[----:B------:R0:W-:Y:S01]  /*7250*/  @P1 SYNCS.ARRIVE.TRANS64.A1T0 RZ, [R3+URZ+0x68], RZ ;  /* 0x000068ff03ff19a7 */ /* 0x0001e2000810003f */
[----:B------:R-:W-:Y:S02]  /*7260*/  IADD3 R16, P1, R16, UR20, RZ ;  /* 0x0000001410107c10 */ /* 0x000fe4000ff3e0ff */
[----:B------:R-:W-:Y:S02]  /*7270*/  SHF.R.U32.HI R5, RZ, 0x2, R5 ;  /* 0x00000002ff057819 */ /* 0x000fe40000011605 */
[----:B------:R-:W-:Y:S02]  /*7280*/  IADD3.X R17, R17, UR13, RZ, P1, !PT ;  /* 0x0000000d11117c10 */ /* 0x000fe40008ffe4ff */
[----:B------:R-:W-:Y:S02]  /*7290*/  PRMT R4, RZ, 0x7610, R4 ;  /* 0x00007610ff047816 */ /* 0x000fe40000000004 */
[----:B0-----:R-:W-:Y:S02]  /*72a0*/  SEL R3, RZ, 0x1, !P0 ;  /* 0x00000001ff037807 */ /* 0x001fe40004000000 */
[----:B------:R-:W-:-:S02]  /*72b0*/  ISETP.GE.U32.AND P0, PT, R16, UR6, PT ;  /* 0x0000000610007c0c */ /* 0x000fc4000bf06070 */
[----:B------:R-:W-:Y:S01]  /*72c0*/  LOP3.LUT R0, R0, R3, RZ, 0x3c, !PT ;  /* 0x0000000300007212 */ /* 0x000fe200078e3cff */
[----:B------:R-:W-:Y:S01]  /*72d0*/  IMAD R3, R5, -0x5, R6 ;  /* 0xfffffffb05037824 */ /* 0x000fe200078e0206 */
[----:B------:R-:W-:Y:S01]  /*72e0*/  ISETP.GE.U32.AND.EX P0, PT, R17, UR7, PT, P0 ;  /* 0x0000000711007c0c */ /* 0x000fe2000bf06100 */
[----:B------:R-:W-:Y:S01]  /*72f0*/  IMAD.MOV.U32 R6, RZ, RZ, -0x1 ;  /* 0xffffffffff067424 */ /* 0x000fe200078e00ff */
[----:B------:R-:W-:-:S11]  /*7300*/  @P2 LOP3.LUT R0, R0, 0x1, R5, 0x78, !PT ;  /* 0x0000000100002812 */ /* 0x000fd600078e7805 */
[----:B------:R-:W-:Y:S05]  /*7310*/  @P0 BRA `(.L_x_174) ;  /* 0x0000000400500947 */ /* 0x000fea0003800000 */
[----:B------:R-:W0:Y:S01]  /*7320*/  S2R R15, SR_CTAID.X ;  /* 0x00000000000f7919 */ /* 0x000e220000002500 */
[----:B------:R-:W-:Y:S01]  /*7330*/  ULDC.64 UR6, c[0x0][0x628] ;  /* 0x00018a0000067ab9 */ /* 0x000fe20000000a00 */
[----:B------:R-:W1:Y:S01]  /*7340*/  LDC R20, c[0x0][0x144] ;  /* 0x00005100ff147b82 */ /* 0x000e620000000800 */
[----:B------:R-:W-:Y:S01]  /*7350*/  ISETP.NE.U32.AND P0, PT, RZ, UR6, PT ;  /* 0x00000006ff007c0c */ /* 0x000fe2000bf05070 */
[----:B------:R-:W2:Y:S01]  /*7360*/  S2R R13, SR_CTAID.Y ;  /* 0x00000000000d7919 */ /* 0x000ea20000002600 */
[----:B------:R-:W-:Y:S01]  /*7370*/  ULDC UR8, c[0x0][0x630] ;  /* 0x00018c0000087ab9 */ /* 0x000fe20000000800 */
[----:B------:R-:W-:Y:S01]  /*7380*/  ULDC UR9, c[0x0][0x150] ;  /* 0x0000540000097ab9 */ /* 0x000fe20000000800 */
[----:B------:R-:W-:Y:S01]  /*7390*/  ISETP.NE.AND.EX P0, PT, RZ, UR7, PT, P0 ;  /* 0x00000007ff007c0c */ /* 0x000fe2000bf05300 */
[----:B------:R-:W-:Y:S02]  /*73a0*/  IMAD.MOV.U32 R4, RZ, RZ, R16 ;  /* 0x000000ffff047224 */ /* 0x000fe400078e0010 */
[----:B------:R-:W-:Y:S01]  /*73b0*/  IMAD.MOV.U32 R5, RZ, RZ, R17 ;  /* 0x000000ffff057224 */ /* 0x000fe200078e0011 */
[----:B0-----:R-:W-:-:S09]  /*73c0*/  I2FP.F32.U32 R22, R15 ;  /* 0x0000000f00167245 */ /* 0x001fd20000201000 */
[----:B------:R-:W-:Y:S05]  /*73d0*/  @!P0 BRA `(.L_x_175) ;  /* 0x0000000000288947 */ /* 0x000fea0003800000 */
[----:B------:R-:W-:Y:S02]  /*73e0*/  ULDC UR5, c[0x0][0x634] ;  /* 0x00018d0000057ab9 */ /* 0x000fe40000000800 */
[----:B------:R-:W-:-:S05]  /*73f0*/  IADD3 R5, P0, R16, UR5, RZ ;  /* 0x0000000510057c10 */ /* 0x000fca000ff1e0ff */
[----:B------:R-:W-:-:S04]  /*7400*/  IMAD.X R21, RZ, RZ, R17, P0 ;  /* 0x000000ffff157224 */ /* 0x000fc800000e0611 */
[----:B------:R-:W-:-:S04]  /*7410*/  IMAD.WIDE.U32 R6, R21, UR6, RZ ;  /* 0x0000000615067c25 */ /* 0x000fc8000f8e00ff */
[----:B------:R-:W-:-:S04]  /*7420*/  IMAD.WIDE.U32 R6, P0, R5, UR7, R6 ;  /* 0x0000000705067c25 */ /* 0x000fc8000f800006 */
[----:B------:R-:W-:-:S04]  /*7430*/  IMAD.WIDE.U32 R4, R5, UR6, RZ ;  /* 0x0000000605047c25 */ /* 0x000fc8000f8e00ff */
[----:B------:R-:W-:Y:S01]  /*7440*/  IMAD.MOV.U32 R4, RZ, RZ, R7 ;  /* 0x000000ffff047224 */ /* 0x000fe200078e0007 */
[----:B------:R-:W-:Y:S01]  /*7450*/  IADD3 RZ, P1, R5, R6, RZ ;  /* 0x0000000605ff7210 */ /* 0x000fe20007f3e0ff */
[----:B------:R-:W-:-:S04]  /*7460*/  IMAD.X R5, RZ, RZ, RZ, P0 ;  /* 0x000000ffff057224 */ /* 0x000fc800000e06ff */
[----:B------:R-:W-:-:S08]  /*7470*/  IMAD.WIDE.U32.X R4, R21, UR7, R4, P1 ;  /* 0x0000000715047c25 */ /* 0x000fd000088e0404 */
.L_x_175:
[----:B------:R-:W-:Y:S01]  /*7480*/  FMUL R22, R22, UR9 ;  /* 0x0000000916167c20 */ /* 0x000fe20008400000 */
[--C-:B------:R-:W-:Y:S01]  /*7490*/  SHF.R.U64 R14, R4, UR8, R5.reuse ;  /* 0x00000008040e7c19 */ /* 0x100fe20008001205 */
[----:B------:R-:W-:Y:S01]  /*74a0*/  ULDC.64 UR6, c[0x0][0x620] ;  /* 0x0001880000067ab9 */ /* 0x000fe20000000a00 */
[----:B------:R-:W-:Y:S01]  /*74b0*/  SHF.R.U32.HI R4, RZ, UR8, R5 ;  /* 0x00000008ff047c19 */ /* 0x000fe20008011605 */
[----:B------:R-:W-:Y:S01]  /*74c0*/  ULDC.64 UR8, c[0x0][0x640] ;  /* 0x0001900000087ab9 */ /* 0x000fe20000000a00 */
[----:B------:R-:W-:Y:S01]  /*74d0*/  IADD3 R5, P0, RZ, -R14, RZ ;  /* 0x8000000eff057210 */ /* 0x000fe20007f1e0ff */
[----:B------:R-:W0:Y:S01]  /*74e0*/  F2I.U32.TRUNC.NTZ R22, R22 ;  /* 0x0000001600167305 */ /* 0x000e22000020f000 */
[----:B------:R-:W-:-:S03]  /*74f0*/  ULDC UR5, c[0x0][0x618] ;  /* 0x0001860000057ab9 */ /* 0x000fc60000000800 */
[----:B------:R-:W-:Y:S01]  /*7500*/  IMAD.X R4, RZ, RZ, ~R4, P0 ;  /* 0x000000ffff047224 */ /* 0x000fe200000e0e04 */
[----:B------:R-:W-:-:S03]  /*7510*/  ISETP.NE.U32.AND P0, PT, RZ, UR8, PT ;  /* 0x00000008ff007c0c */ /* 0x000fc6000bf05070 */
[----:B------:R-:W-:Y:S01]  /*7520*/  IMAD R4, R4, UR6, RZ ;  /* 0x0000000604047c24 */ /* 0x000fe2000f8e02ff */
[----:B------:R-:W-:-:S03]  /*7530*/  ISETP.NE.AND.EX P0, PT, RZ, UR9, PT, P0 ;  /* 0x00000009ff007c0c */ /* 0x000fc6000bf05300 */
[C---:B------:R-:W-:Y:S02]  /*7540*/  IMAD R7, R5.reuse, UR7, R4 ;  /* 0x0000000705077c24 */ /* 0x040fe4000f8e0204 */
[----:B------:R-:W-:Y:S01]  /*7550*/  IMAD.WIDE.U32 R4, R5, UR6, R16 ;  /* 0x0000000605047c25 */ /* 0x000fe2000f8e0010 */
[----:B0-----:R-:W-:Y:S01]  /*7560*/  IADD3 R6, -R22, RZ, RZ ;  /* 0x000000ff16067210 */ /* 0x001fe20007ffe1ff */
[----:B------:R-:W-:Y:S02]  /*7570*/  ULDC UR6, c[0x0][0x154] ;  /* 0x0000550000067ab9 */ /* 0x000fe40000000800 */
[----:B------:R-:W-:Y:S02]  /*7580*/  IMAD.IADD R5, R5, 0x1, R7 ;  /* 0x0000000105057824 */ /* 0x000fe400078e0207 */
[----:B-1----:R-:W-:Y:S01]  /*7590*/  IMAD R15, R20, R6, R15 ;  /* 0x00000006140f7224 */ /* 0x002fe200078e020f */
[----:B--2---:R-:W-:Y:S01]  /*75a0*/  I2FP.F32.U32 R6, R13 ;  /* 0x0000000d00067245 */ /* 0x004fe20000201000 */
[----:B------:R-:W0:Y:S01]  /*75b0*/  LDC R20, c[0x0][0x148] ;  /* 0x00005200ff147b82 */ /* 0x000e220000000800 */
[----:B------:R-:W-:-:S02]  /*75c0*/  SHF.R.U64 R21, R4, UR5, R5 ;  /* 0x0000000504157c19 */ /* 0x000fc40008001205 */
[----:B------:R-:W-:Y:S01]  /*75d0*/  SHF.R.U32.HI R4, RZ, UR5, R5 ;  /* 0x00000005ff047c19 */ /* 0x000fe20008011605 */
[----:B------:R-:W-:Y:S01]  /*75e0*/  FMUL R6, R6, UR6 ;  /* 0x0000000606067c20 */ /* 0x000fe20008400000 */
[----:B------:R-:W-:Y:S02]  /*75f0*/  ULDC UR5, c[0x0][0x608] ;  /* 0x0001820000057ab9 */ /* 0x000fe40000000800 */
[--C-:B------:R-:W-:Y:S01]  /*7600*/  SHF.R.U64 R23, R21, UR5, R4.reuse ;  /* 0x0000000515177c19 */ /* 0x100fe20008001204 */
[----:B------:R1:W2:Y:S01]  /*7610*/  F2I.U32.TRUNC.NTZ R24, R6 ;  /* 0x0000000600187305 */ /* 0x0002a2000020f000 */
[----:B------:R-:W-:Y:S01]  /*7620*/  SHF.R.U32.HI R4, RZ, UR5, R4 ;  /* 0x00000005ff047c19 */ /* 0x000fe20008011604 */
[----:B------:R-:W-:-:S03]  /*7630*/  ULDC UR5, c[0x0][0x658] ;  /* 0x0001960000057ab9 */ /* 0x000fc60000000800 */
[--C-:B------:R-:W-:Y:S02]  /*7640*/  SHF.R.U64 R22, R23, UR5, R4.reuse ;  /* 0x0000000517167c19 */ /* 0x100fe40008001204 */
[----:B------:R-:W-:-:S03]  /*7650*/  SHF.R.U32.HI R25, RZ, UR5, R4 ;  /* 0x00000005ff197c19 */ /* 0x000fc60008011604 */
[----:B------:R-:W-:Y:S02]  /*7660*/  IMAD.MOV.U32 R4, RZ, RZ, R22 ;  /* 0x000000ffff047224 */ /* 0x000fe400078e0016 */
[----:B------:R-:W-:Y:S01]  /*7670*/  IMAD.MOV.U32 R5, RZ, RZ, R25 ;  /* 0x000000ffff057224 */ /* 0x000fe200078e0019 */
[----:B-1----:R-:W-:Y:S06]  /*7680*/  @!P0 BRA `(.L_x_176) ;  /* 0x0000000000288947 */ /* 0x002fec0003800000 */
        /* <DEDUP_REMOVED lines=10> */
.L_x_176:
[----:B------:R-:W-:Y:S01]  /*7730*/  ISETP.NE.AND P0, PT, R2, 0x1, PT ;  /* 0x000000010200780c */ /* 0x000fe20003f05270 */
[----:B------:R-:W-:Y:S01]  /*7740*/  ULDC UR5, c[0x0][0x648] ;  /* 0x0001920000057ab9 */ /* 0x000fe20000000800 */
[----:B------:R-:W-:Y:S01]  /*7750*/  LOP3.LUT R23, R23, UR17, RZ, 0xc0, !PT ;  /* 0x0000001117177c12 */ /* 0x000fe2000f8ec0ff */
[----:B--2---:R-:W-:Y:S01]  /*7760*/  IMAD.MOV R24, RZ, RZ, -R24 ;  /* 0x000000ffff187224 */ /* 0x004fe200078e0a18 */
[----:B------:R-:W-:Y:S01]  /*7770*/  SHF.R.U64 R4, R4, UR5, R5 ;  /* 0x0000000504047c19 */ /* 0x000fe20008001205 */
[----:B------:R-:W-:Y:S01]  /*7780*/  ULDC UR5, c[0x0][0x638] ;  /* 0x00018e0000057ab9 */ /* 0x000fe20000000800 */
[----:B------:R-:W-:Y:S01]  /*7790*/  LOP3.LUT R21, R21, UR4, RZ, 0xc0, !PT ;  /* 0x0000000415157c12 */ /* 0x000fe2000f8ec0ff */
[----:B------:R-:W-:Y:S01]  /*77a0*/  ULDC UR6, c[0x0][0x610] ;  /* 0x0001840000067ab9 */ /* 0x000fe20000000800 */
[C---:B------:R-:W-:Y:S01]  /*77b0*/  IADD3 R5, -R4.reuse, RZ, RZ ;  /* 0x000000ff04057210 */ /* 0x040fe20007ffe1ff */
[----:B------:R-:W-:Y:S02]  /*77c0*/  IMAD R4, R4, UR18, R23 ;  /* 0x0000001204047c24 */ /* 0x000fe4000f8e0217 */
[----:B------:R-:W-:-:S02]  /*77d0*/  IMAD.MOV.U32 R6, RZ, RZ, R14 ;  /* 0x000000ffff067224 */ /* 0x000fc400078e000e */
[----:B0-----:R-:W-:Y:S02]  /*77e0*/  @P0 IMAD R15, R20, R24, R13 ;  /* 0x00000018140f0224 */ /* 0x001fe400078e020d */
[----:B------:R-:W-:Y:S01]  /*77f0*/  IMAD R22, R5, UR5, R22 ;  /* 0x0000000505167c24 */ /* 0x000fe2000f8e0216 */
[----:B------:R-:W-:Y:S01]  /*7800*/  ULDC UR5, c[0x0][0x600] ;  /* 0x0001800000057ab9 */ /* 0x000fe20000000800 */
[----:B------:R-:W-:Y:S02]  /*7810*/  IMAD R15, R4, UR6, R15 ;  /* 0x00000006040f7c24 */ /* 0x000fe4000f8e020f */
[----:B------:R-:W-:Y:S02]  /*7820*/  IMAD R22, R22, UR5, R21 ;  /* 0x0000000516167c24 */ /* 0x000fe4000f8e0215 */
[----:B------:R-:W-:-:S03]  /*7830*/  IMAD.MOV.U32 R4, RZ, RZ, 0x1 ;  /* 0x00000001ff047424 */ /* 0x000fc600078e00ff */
[----:B------:R-:W-:Y:S02]  /*7840*/  SEL R13, R22, R15, !P0 ;  /* 0x0000000f160d7207 */ /* 0x000fe40004000000 */
[----:B------:R-:W-:-:S07]  /*7850*/  SEL R20, R15, R22, !P0 ;  /* 0x000000160f147207 */ /* 0x000fce0004000000 */
.L_x_174:
[----:B------:R-:W-:Y:S05]  /*7860*/  BSYNC B1 ;  /* 0x0000000000017941 */ /* 0x000fea0003800000 */
.L_x_173:
[----:B------:R-:W-:-:S13]  /*7870*/  LOP3.LUT P0, RZ, R4, 0xff, RZ, 0xc0, !PT ;  /* 0x000000ff04ff7812 */ /* 0x000fda000780c0ff */
[----:B------:R-:W-:Y:S05]  /*7880*/  @P0 BRA `(.L_x_177) ;  /* 0xfffffff400400947 */ /* 0x000fea000383ffff */
[----:B------:R-:W-:Y:S05]  /*7890*/  BSYNC B0 ;  /* 0x0000000000007941 */ /* 0x000fea0003800000 */
.L_x_166:
[----:B------:R-:W-:-:S03]  /*78a0*/  UMOV UR5, 0xffffffff ;  /* 0xffffffff00057882 */ /* 0x000fc60000000000 */
[----:B------:R-:W-:Y:S05]  /*78b0*/  BRA.DIV UR5, `(.L_x_178) ;  /* 0x0000000605387947 */ /* 0x000fea000b800000 */
[----:B------:R-:W-:-:S13]  /*78c0*/  ELECT P6, URZ, PT ;  /* 0x00000000003f782f */ /* 0x000fda00038c0000 */
.L_x_193:
[----:B------:R-:W-:Y:S04]  /*78d0*/  BSSY B0, `(.L_x_179) ;  /* 0x0000034000007945 */ /* 0x000fe80003800000 */
[----:B------:R-:W-:Y:S05]  /*78e0*/  @!P6 BRA `(.L_x_180) ;  /* 0x0000000000c8e947 */ /* 0x000fea0003800000 */
[----:B------:R-:W-:-:S04]  /*78f0*/  LOP3.LUT R19, R19, 0x2, RZ, 0xfc, !PT ;  /* 0x0000000213137812 */ /* 0x000fc800078efcff */
[----:B------:R-:W-:-:S13]  /*7900*/  ISETP.NE.AND P0, PT, R19, 0x3, PT ;  /* 0x000000031300780c */ /* 0x000fda0003f05270 */
[----:B------:R-:W-:Y:S05]  /*7910*/  @!P0 BRA `(.L_x_181) ;  /* 0x0000000000048947 */ /* 0x000fea0003800000 */
[----:B------:R-:W-:Y:S01]  /*7920*/  BPT.TRAP 0x1 ;  /* 0x000000040000795c */ /* 0x000fe20000300000 */
.L_x_181:
[----:B------:R-:W0:Y:S01]  /*7930*/  S2R R5, SR_CgaCtaId ;  /* 0x0000000000057919 */ /* 0x000e220000008800 */
[----:B------:R-:W-:Y:S02]  /*7940*/  MOV R2, 0x400 ;  /* 0x0000040000027802 */ /* 0x000fe40000000f00 */
[----:B------:R-:W-:Y:S02]  /*7950*/  SHF.L.U32 R4, R0, 0x1f, RZ ;  /* 0x0000001f00047819 */ /* 0x000fe400000006ff */
[----:B0-----:R-:W-:-:S05]  /*7960*/  LEA R2, R5, R2, 0x18 ;  /* 0x0000000205027211 */ /* 0x001fca00078ec0ff */
[----:B------:R-:W-:-:S04]  /*7970*/  VIADD R2, R2, 0x28 ;  /* 0x0000002802027836 */ /* 0x000fc80000000000 */
[C---:B------:R-:W-:Y:S02]  /*7980*/  IMAD R7, R3.reuse, 0x8, R2 ;  /* 0x0000000803077824 */ /* 0x040fe400078e0202 */
[----:B------:R-:W-:Y:S02]  /*7990*/  VIADD R3, R3, 0x1 ;  /* 0x0000000103037836 */ /* 0x000fe40000000000 */
[----:B------:R-:W0:Y:S03]  /*79a0*/  SYNCS.PHASECHK.TRANS64.TRYWAIT P0, [R7+URZ], R4 ;  /* 0x00000004070075a7 */ /* 0x000e26000800017f */
[----:B------:R-:W-:-:S04]  /*79b0*/  ISETP.NE.AND P1, PT, R3, 0x5, PT ;  /* 0x000000050300780c */ /* 0x000fc80003f25270 */
[----:B------:R-:W-:Y:S02]  /*79c0*/  SEL R5, RZ, 0x1, P1 ;  /* 0x00000001ff057807 */ /* 0x000fe40000800000 */
[----:B------:R-:W-:Y:S02]  /*79d0*/  SEL R3, R3, RZ, P1 ;  /* 0x000000ff03037207 */ /* 0x000fe40000800000 */
[----:B------:R-:W-:-:S03]  /*79e0*/  LOP3.LUT R6, R0, R5, RZ, 0x3c, !PT ;  /* 0x0000000500067212 */ /* 0x000fc600078e3cff */
[----:B------:R-:W-:Y:S01]  /*79f0*/  IMAD R8, R3, 0x8, R2 ;  /* 0x0000000803087824 */ /* 0x000fe200078e0202 */
[----:B------:R-:W-:Y:S01]  /*7a00*/  SHF.L.U32 R5, R6, 0x1f, RZ ;  /* 0x0000001f06057819 */ /* 0x000fe200000006ff */
[----:B0-----:R-:W-:Y:S06]  /*7a10*/  @!P0 BRA `(.L_x_182) ;  /* 0x0000000400008947 */ /* 0x001fec0003800000 */
.L_x_194:
[----:B------:R-:W1:Y:S01]  /*7a20*/  SYNCS.PHASECHK.TRANS64.TRYWAIT P0, [R8+URZ], R5 ;  /* 0x00000005080075a7 */ /* 0x000e62000800017f */
[----:B------:R-:W-:-:S05]  /*7a30*/  VIADD R0, R3, 0x1 ;  /* 0x0000000103007836 */ /* 0x000fca0000000000 */
[----:B------:R-:W-:-:S04]  /*7a40*/  ISETP.NE.AND P1, PT, R0, 0x5, PT ;  /* 0x000000050000780c */ /* 0x000fc80003f25270 */
[----:B------:R-:W-:Y:S02]  /*7a50*/  SEL R3, RZ, 0x1, P1 ;  /* 0x00000001ff037807 */ /* 0x000fe40000800000 */
[----:B0-----:R-:W-:Y:S02]  /*7a60*/  SEL R7, R0, RZ, P1 ;  /* 0x000000ff00077207 */ /* 0x001fe40000800000 */
[----:B------:R-:W-:Y:S02]  /*7a70*/  LOP3.LUT R6, R6, R3, RZ, 0x3c, !PT ;  /* 0x0000000306067212 */ /* 0x000fe400078e3cff */
[----:B------:R-:W-:Y:S02]  /*7a80*/  LEA R9, R7, R2, 0x3 ;  /* 0x0000000207097211 */ /* 0x000fe400078e18ff */
[----:B------:R-:W-:Y:S01]  /*7a90*/  SHF.L.U32 R4, R6, 0x1f, RZ ;  /* 0x0000001f06047819 */ /* 0x000fe200000006ff */
[----:B-1----:R-:W-:Y:S06]  /*7aa0*/  @!P0 BRA `(.L_x_183) ;  /* 0x0000000000f08947 */ /* 0x002fec0003800000 */
.L_x_195:
[----:B------:R-:W1:Y:S01]  /*7ab0*/  SYNCS.PHASECHK.TRANS64.TRYWAIT P0, [R9+URZ], R4 ;  /* 0x00000004090075a7 */ /* 0x000e62000800017f */
[----:B------:R-:W-:-:S05]  /*7ac0*/  VIADD R0, R7, 0x1 ;  /* 0x0000000107007836 */ /* 0x000fca0000000000 */
[----:B------:R-:W-:-:S04]  /*7ad0*/  ISETP.NE.AND P1, PT, R0, 0x5, PT ;  /* 0x000000050000780c */ /* 0x000fc80003f25270 */
[----:B------:R-:W-:Y:S02]  /*7ae0*/  SEL R3, RZ, 0x1, P1 ;  /* 0x00000001ff037807 */ /* 0x000fe40000800000 */
[----:B------:R-:W-:Y:S02]  /*7af0*/  SEL R7, R0, RZ, P1 ;  /* 0x000000ff00077207 */ /* 0x000fe40000800000 */
[----:B------:R-:W-:-:S03]  /*7b00*/  LOP3.LUT R11, R6, R3, RZ, 0x3c, !PT ;  /* 0x00000003060b7212 */ /* 0x000fc600078e3cff */
[----:B------:R-:W-:Y:S01]  /*7b10*/  IMAD R6, R7, 0x8, R2 ;  /* 0x0000000807067824 */ /* 0x000fe200078e0202 */
[----:B0-----:R-:W-:Y:S01]  /*7b20*/  SHF.L.U32 R5, R11, 0x1f, RZ ;  /* 0x0000001f0b057819 */ /* 0x001fe200000006ff */
[----:B-1----:R-:W-:Y:S06]  /*7b30*/  @!P0 BRA `(.L_x_184) ;  /* 0x0000000000e08947 */ /* 0x002fec0003800000 */
.L_x_196:
[----:B------:R-:W1:Y:S01]  /*7b40*/  SYNCS.PHASECHK.TRANS64.TRYWAIT P0, [R6+URZ], R5 ;  /* 0x00000005060075a7 */ /* 0x000e62000800017f */
[----:B------:R-:W-:-:S05]  /*7b50*/  VIADD R0, R7, 0x1 ;  /* 0x0000000107007836 */ /* 0x000fca0000000000 */
[----:B------:R-:W-:-:S04]  /*7b60*/  ISETP.NE.AND P1, PT, R0, 0x5, PT ;  /* 0x000000050000780c */ /* 0x000fc80003f25270 */
[----:B0-----:R-:W-:Y:S02]  /*7b70*/  SEL R4, RZ, 0x1, P1 ;  /* 0x00000001ff047807 */ /* 0x001fe40000800000 */
[----:B------:R-:W-:Y:S02]  /*7b80*/  SEL R3, R0, RZ, P1 ;  /* 0x000000ff00037207 */ /* 0x000fe40000800000 */
[----:B------:R-:W-:Y:S01]  /*7b90*/  LOP3.LUT R0, R11, R4, RZ, 0x3c, !PT ;  /* 0x000000040b007212 */ /* 0x000fe200078e3cff */
[----:B-1----:R-:W-:Y:S06]  /*7ba0*/  @!P0 BRA `(.L_x_185) ;  /* 0x0000000000d88947 */ /* 0x002fec0003800000 */
.L_x_197:
[----:B------:R-:W-:Y:S01]  /*7bb0*/  IMAD R3, R3, 0x8, R2 ;  /* 0x0000000803037824 */ /* 0x000fe200078e0202 */
[----:B------:R-:W-:-:S07]  /*7bc0*/  SHF.L.U32 R0, R0, 0x1f, RZ ;  /* 0x0000001f00007819 */ /* 0x000fce00000006ff */
.L_x_186:
[----:B-1----:R1:W2:Y:S02]  /*7bd0*/  SYNCS.PHASECHK.TRANS64.TRYWAIT P0, [R3+URZ], R0 ;  /* 0x00000000030075a7 */ /* 0x0022a4000800017f */
[----:B--2---:R-:W-:Y:S05]  /*7be0*/  @!P0 NANOSLEEP.SYNCS 0x989680 ;  /* 0x009896800000895d */ /* 0x004fea0003900000 */
[----:B------:R-:W2:Y:S02]  /*7bf0*/  @!P0 SYNCS.PHASECHK.TRANS64 P0, [R3+URZ], R0 ;  /* 0x00000000030085a7 */ /* 0x000ea4000800007f */
[----:B--2---:R-:W-:Y:S05]  /*7c00*/  @!P0 BRA `(.L_x_186) ;  /* 0xfffffffc00f08947 */ /* 0x004fea000383ffff */
.L_x_180:
[----:B------:R-:W-:Y:S05]  /*7c10*/  BSYNC B0 ;  /* 0x0000000000007941 */ /* 0x000fea0003800000 */
.L_x_179:
[----:B------:R-:W-:Y:S05]  /*7c20*/  EXIT ;  /* 0x000000000000794d */ /* 0x000fea0003800000 */
.L_x_21:
[----:B---3--:R3:W4:Y:S02]  /*7c30*/  SYNCS.PHASECHK.TRANS64.TRYWAIT P1, [R3+URZ], R0 ;  /* 0x00000000030075a7 */ /* 0x008724000802017f */
[----:B----4-:R-:W-:Y:S05]  /*7c40*/  @!P1 NANOSLEEP.SYNCS 0x989680 ;  /* 0x009896800000995d */ /* 0x010fea0003900000 */
[----:B------:R-:W4:Y:S02]  /*7c50*/  @!P1 SYNCS.PHASECHK.TRANS64 P1, [R3+URZ], R0 ;  /* 0x00000000030095a7 */ /* 0x000f24000802007f */
[----:B----4-:R-:W-:Y:S05]  /*7c60*/  @!P1 BRA `(.L_x_21) ;  /* 0xfffffffc00f09947 */ /* 0x010fea000383ffff */
[----:B------:R-:W-:Y:S05]  /*7c70*/  BRA `(.L_x_20) ;  /* 0xffffff9800187947 */ /* 0x000fea000383ffff */
.L_x_26:
[----:B-1----:R1:W2:Y:S02]  /*7c80*/  SYNCS.PHASECHK.TRANS64.TRYWAIT P1, [R5+URZ], R4 ;  /* 0x00000004050075a7 */ /* 0x0022a4000802017f */
[----:B--2---:R-:W-:Y:S05]  /*7c90*/  @!P1 NANOSLEEP.SYNCS 0x989680 ;  /* 0x009896800000995d */ /* 0x004fea0003900000 */
[----:B------:R-:W2:Y:S02]  /*7ca0*/  @!P1 SYNCS.PHASECHK.TRANS64 P1, [R5+URZ], R4 ;  /* 0x00000004050095a7 */ /* 0x000ea4000802007f */
[----:B--2---:R-:W-:Y:S05]  /*7cb0*/  @!P1 BRA `(.L_x_26) ;  /* 0xfffffffc00f09947 */ /* 0x004fea000383ffff */
[----:B------:R-:W-:Y:S05]  /*7cc0*/  BRA `(.L_x_25) ;  /* 0xffffff9c00687947 */ /* 0x000fea000383ffff */
.L_x_167:
[----:B------:R-:W-:Y:S01]  /*7cd0*/  BSSY B1, `(.L_x_187) ;  /* 0x0000006000017945 */ /* 0x000fe20003800000 */
[----:B------:R-:W-:-:S07]  /*7ce0*/  IMAD.MOV.U32 R15, RZ, RZ, -0x1 ;  /* 0xffffffffff0f7424 */ /* 0x000fce00078e00ff */
[----:B------:R-:W-:Y:S05]  /*7cf0*/  WARPSYNC.COLLECTIVE R15, `(.L_x_188) ;  /* 0x000000000f0c7348 */ /* 0x000fea0003c00000 */
[----:B------:R-:W-:Y:S02]  /*7d00*/  ELECT P6, UR62, PT ;  /* 0x00000000003e782f */ /* 0x000fe400038c0000 */
[----:B------:R-:W-:Y:S01]  /*7d10*/  MOV R14, UR62 ;  /* 0x0000003e000e7c02 */ /* 0x000fe20008000f00 */
[----:B------:R-:W-:Y:S10]  /*7d20*/  ENDCOLLECTIVE ;  /* 0x000000000000791b */ /* 0x000ff40003800000 */
.L_x_188:
[----:B------:R-:W-:Y:S05]  /*7d30*/  BSYNC B1 ;  /* 0x0000000000017941 */ /* 0x000fea0003800000 */
.L_x_187:
[----:B------:R-:W-:Y:S05]  /*7d40*/  BRA `(.L_x_189) ;  /* 0xfffffff0001c7947 */ /* 0x000fea000383ffff */
.L_x_170:
[----:B-1----:R1:W2:Y:S02]  /*7d50*/  SYNCS.PHASECHK.TRANS64.TRYWAIT P0, [R22+URZ+0x28], R13 ;  /* 0x0000280d160075a7 */ /* 0x0022a4000800017f */
[----:B--2---:R-:W-:Y:S05]  /*7d60*/  @!P0 NANOSLEEP.SYNCS 0x989680 ;  /* 0x009896800000895d */ /* 0x004fea0003900000 */
[----:B------:R-:W2:Y:S02]  /*7d70*/  @!P0 SYNCS.PHASECHK.TRANS64 P0, [R22+URZ+0x28], R13 ;  /* 0x0000280d160085a7 */ /* 0x000ea4000800007f */
[----:B--2---:R-:W-:Y:S05]  /*7d80*/  @!P0 BRA `(.L_x_170) ;  /* 0xfffffffc00f08947 */ /* 0x004fea000383ffff */
[----:B------:R-:W-:Y:S05]  /*7d90*/  BRA `(.L_x_190) ;  /* 0xfffffff0005c7947 */ /* 0x000fea000383ffff */
.L_x_178:
[----:B------:R-:W-:Y:S01]  /*7da0*/  BSSY B0, `(.L_x_191) ;  /* 0x0000006000007945 */ /* 0x000fe20003800000 */
[----:B------:R-:W-:-:S07]  /*7db0*/  IMAD.MOV.U32 R15, RZ, RZ, -0x1 ;  /* 0xffffffffff0f7424 */ /* 0x000fce00078e00ff */
[----:B------:R-:W-:Y:S05]  /*7dc0*/  WARPSYNC.COLLECTIVE R15, `(.L_x_192) ;  /* 0x000000000f0c7348 */ /* 0x000fea0003c00000 */
[----:B------:R-:W-:Y:S02]  /*7dd0*/  ELECT P6, UR62, PT ;  /* 0x00000000003e782f */ /* 0x000fe400038c0000 */
[----:B------:R-:W-:Y:S01]  /*7de0*/  MOV R14, UR62 ;  /* 0x0000003e000e7c02 */ /* 0x000fe20008000f00 */
[----:B------:R-:W-:Y:S10]  /*7df0*/  ENDCOLLECTIVE ;  /* 0x000000000000791b */ /* 0x000ff40003800000 */
.L_x_192:
[----:B------:R-:W-:Y:S05]  /*7e00*/  BSYNC B0 ;  /* 0x0000000000007941 */ /* 0x000fea0003800000 */
.L_x_191:
[----:B------:R-:W-:Y:S05]  /*7e10*/  BRA `(.L_x_193) ;  /* 0xfffffff800ac7947 */ /* 0x000fea000383ffff */
.L_x_182:
[----:B0-----:R0:W1:Y:S02]  /*7e20*/  SYNCS.PHASECHK.TRANS64.TRYWAIT P0, [R7+URZ], R4 ;  /* 0x00000004070075a7 */ /* 0x001064000800017f */
[----:B-1----:R-:W-:Y:S05]  /*7e30*/  @!P0 NANOSLEEP.SYNCS 0x989680 ;  /* 0x009896800000895d */ /* 0x002fea0003900000 */
[----:B------:R-:W1:Y:S02]  /*7e40*/  @!P0 SYNCS.PHASECHK.TRANS64 P0, [R7+URZ], R4 ;  /* 0x00000004070085a7 */ /* 0x000e64000800007f */
[----:B-1----:R-:W-:Y:S05]  /*7e50*/  @!P0 BRA `(.L_x_182) ;  /* 0xfffffffc00f08947 */ /* 0x002fea000383ffff */
[----:B------:R-:W-:Y:S05]  /*7e60*/  BRA `(.L_x_194) ;  /* 0xfffffff800ec7947 */ /* 0x000fea000383ffff */
.L_x_183:
[----:B0-----:R0:W1:Y:S02]  /*7e70*/  SYNCS.PHASECHK.TRANS64.TRYWAIT P0, [R8+URZ], R5 ;  /* 0x00000005080075a7 */ /* 0x001064000800017f */
[----:B-1----:R-:W-:Y:S05]  /*7e80*/  @!P0 NANOSLEEP.SYNCS 0x989680 ;  /* 0x009896800000895d */ /* 0x002fea0003900000 */
[----:B------:R-:W1:Y:S02]  /*7e90*/  @!P0 SYNCS.PHASECHK.TRANS64 P0, [R8+URZ], R5 ;  /* 0x00000005080085a7 */ /* 0x000e64000800007f */
[----:B-1----:R-:W-:Y:S05]  /*7ea0*/  @!P0 BRA `(.L_x_183) ;  /* 0xfffffffc00f08947 */ /* 0x002fea000383ffff */
[----:B------:R-:W-:Y:S05]  /*7eb0*/  BRA `(.L_x_195) ;  /* 0xfffffff800fc7947 */ /* 0x000fea000383ffff */
.L_x_184:
[----:B0-----:R0:W1:Y:S02]  /*7ec0*/  SYNCS.PHASECHK.TRANS64.TRYWAIT P0, [R9+URZ], R4 ;  /* 0x00000004090075a7 */ /* 0x001064000800017f */
[----:B-1----:R-:W-:Y:S05]  /*7ed0*/  @!P0 NANOSLEEP.SYNCS 0x989680 ;  /* 0x009896800000895d */ /* 0x002fea0003900000 */
[----:B------:R-:W1:Y:S02]  /*7ee0*/  @!P0 SYNCS.PHASECHK.TRANS64 P0, [R9+URZ], R4 ;  /* 0x00000004090085a7 */ /* 0x000e64000800007f */
[----:B-1----:R-:W-:Y:S05]  /*7ef0*/  @!P0 BRA `(.L_x_184) ;  /* 0xfffffffc00f08947 */ /* 0x002fea000383ffff */
[----:B------:R-:W-:Y:S05]  /*7f00*/  BRA `(.L_x_196) ;  /* 0xfffffffc000c7947 */ /* 0x000fea000383ffff */
.L_x_185:
[----:B0-----:R0:W1:Y:S02]  /*7f10*/  SYNCS.PHASECHK.TRANS64.TRYWAIT P0, [R6+URZ], R5 ;  /* 0x00000005060075a7 */ /* 0x001064000800017f */
[----:B-1----:R-:W-:Y:S05]  /*7f20*/  @!P0 NANOSLEEP.SYNCS 0x989680 ;  /* 0x009896800000895d */ /* 0x002fea0003900000 */
[----:B------:R-:W1:Y:S02]  /*7f30*/  @!P0 SYNCS.PHASECHK.TRANS64 P0, [R6+URZ], R5 ;  /* 0x00000005060085a7 */ /* 0x000e64000800007f */
[----:B-1----:R-:W-:Y:S05]  /*7f40*/  @!P0 BRA `(.L_x_185) ;  /* 0xfffffffc00f08947 */ /* 0x002fea000383ffff */
[----:B------:R-:W-:Y:S05]  /*7f50*/  BRA `(.L_x_197) ;  /* 0xfffffffc00147947 */ /* 0x000fea000383ffff */
.L_x_198:
[----:B------:R-:W-:-:S00]  /*7f60*/  BRA `(.L_x_198) ;  /* 0xfffffffc00fc7947 */ /* 0x000fc0000383ffff */
[----:B------:R-:W-:-:S00]  /*7f70*/  NOP ;  /* 0x0000000000007918 */ /* 0x000fc00000000000 */
        /* <DEDUP_REMOVED lines=8> */
.L_x_199:


//--------------------- .nv.global.init           --------------------------
	.section	.nv.global.init,"aw",@progbits
.nv.global.init:
	.type		$str$22,@object
	.size		$str$22,($str$23 - $str$22)
$str$22:
        /*0000*/ 	.byte	0x6b, 0x5f, 0x74, 0x69, 0x6c, 0x65, 0x5f, 0x63, 0x6f, 0x75, 0x6e, 0x74, 0x20, 0x3e, 0x3d, 0x20
        /*0010*/ 	.byte	0x31, 0x00
	.type		$str$23,@object
	.size		$str$23,(__unnamed_1 - $str$23)
$str$23:
        /*0012*/ 	.byte	0x2f, 0x74, 0x6d, 0x70, 0x2f, 0x63, 0x75, 0x74, 0x6c, 0x61, 0x73, 0x73, 0x5f, 0x73, 0x77, 0x65
        /*0022*/ 	.byte	0x65, 0x70, 0x5f, 0x73, 0x72, 0x63, 0x2f, 0x69, 0x6e, 0x63, 0x6c, 0x75, 0x64, 0x65, 0x2f, 0x63
        /*0032*/ 	.byte	0x75, 0x74, 0x6c, 0x61, 0x73, 0x73, 0x2f, 0x67, 0x65, 0x6d, 0x6d, 0x2f, 0x63, 0x6f, 0x6c, 0x6c
        /*0042*/ 	.byte	0x65, 0x63, 0x74, 0x69, 0x76, 0x65, 0x2f, 0x73, 0x6d, 0x39, 0x30, 0x5f, 0x6d, 0x6d, 0x61, 0x5f
        /*0052*/ 	.byte	0x74, 0x6d, 0x61, 0x5f, 0x67, 0x6d, 0x6d, 0x61, 0x5f, 0x73, 0x73, 0x5f, 0x77, 0x61, 0x72, 0x70
        /*0062*/ 	.byte	0x73, 0x70, 0x65, 0x63, 0x69, 0x61, 0x6c, 0x69, 0x7a, 0x65, 0x64, 0x2e, 0x68, 0x70, 0x70, 0x00
	.type		__unnamed_1,@object
	.size		__unnamed_1,(.L_0 - __unnamed_1)
__unnamed_1:
        /*0072*/ 	.byte	0x76, 0x6f, 0x69, 0x64, 0x20, 0x63, 0x75, 0x74, 0x6c, 0x61, 0x73, 0x73, 0x3a, 0x3a, 0x67, 0x65
        /* <DEDUP_REMOVED lines=175> */
        /*0b72*/ 	.byte	0x3a, 0x69, 0x64, 0x65, 0x6e, 0x74, 0x69, 0x74, 0x79, 0x5d, 0x00
.L_0:


//--------------------- .nv.shared._ZN7cutlass13device_kernelINS_4gemm6kernel13GemmUniversalIN4cute5tupleIJiiiiEEENS1_10collective13CollectiveMmaINS1_34MainloopSm90TmaGmmaWarpSpecializedILi5ENS5_IJNS4_1CILi1EEENSA_ILi8EEESB_EEENS1_35KernelTmaWarpSpecializedCooperativeEEENS5_IJNSA_ILi256EEENSA_ILi64EEENSA_ILi32EEEEEEfNS5_IJlSB_lEEEfSK_NS4_8TiledMMAINS4_8MMA_AtomIJNS4_4SM904GMMA29MMA_64x64x8_F32TF32TF32_SS_TNILNSO_7ScaleInE1ELSQ_1EEEEEENS4_6LayoutINS5_IJNSA_ILi2EEESB_SB_EEENS5_IJSB_NSA_ILi0EEESW_EEEEENS5_IJNS4_10UnderscoreESZ_SZ_EEEEENS4_23SM90_TMA_LOAD_MULTICASTENS4_14ComposedLayoutINS4_7SwizzleILi3ELi4ELi3EEENS4_18smem_ptr_flag_bitsILi32EEENST_INS5_IJSC_SI_EEENS5_IJSI_SB_EEEEEEEvNS4_8identityENS4_13SM90_TMA_LOADES1B_vS1C_EENS_8epilogue10collective6detail29Sm90TmaWarpSpecializedAdapterINS1G_15DefaultEpilogueIfSK_SK_NS1F_6thread17LinearCombinationIfLi1EffLNS1K_9ScaleType4KindE0ELNS_15FloatRoundStyleE2EfEENS1_15EpilogueDefaultEEEEEvvEEEEvNT_6ParamsE --------------------------
	.section	.nv.shared._ZN7cutlass13device_kernelINS_4gemm6kernel13GemmUniversalIN4cute5tupleIJiiiiEEENS1_10collective13CollectiveMmaINS1_34MainloopSm90TmaGmmaWarpSpecializedILi5ENS5_IJNS4_1CILi1EEENSA_ILi8EEESB_EEENS1_35KernelTmaWarpSpecializedCooperativeEEENS5_IJNSA_ILi256EEENSA_ILi64EEENSA_ILi32EEEEEEfNS5_IJlSB_lEEEfSK_NS4_8TiledMMAINS4_8MMA_AtomIJNS4_4SM904GMMA29MMA_64x64x8_F32TF32TF32_SS_TNILNSO_7ScaleInE1ELSQ_1EEEEEENS4_6LayoutINS5_IJNSA_ILi2EEESB_SB_EEENS5_IJSB_NSA_ILi0EEESW_EEEEENS5_IJNS4_10UnderscoreESZ_SZ_EEEEENS4_23SM90_TMA_LOAD_MULTICASTENS4_14ComposedLayoutINS4_7SwizzleILi3ELi4ELi3EEENS4_18smem_ptr_flag_bitsILi32EEENST_INS5_IJSC_SI_EEENS5_IJSI_SB_EEEEEEEvNS4_8identityENS4_13SM90_TMA_LOADES1B_vS1C_EENS_8epilogue10collective6detail29Sm90TmaWarpSpecializedAdapterINS1G_15DefaultEpilogueIfSK_SK_NS1F_6thread17LinearCombinationIfLi1EffLNS1K_9ScaleType4KindE0ELNS_15FloatRoundStyleE2EfEENS1_15EpilogueDefaultEEEEEvvEEEEvNT_6ParamsE,"aw",@nobits
	.sectionflags	@""
	.align	16
	.zero		1024


//--------------------- .nv.shared.reserved.0     --------------------------
	.section	.nv.shared.reserved.0,"aw",@nobits
	.weak		__nv_reservedSMEM_offset_0_alias
	.size		__nv_reservedSMEM_offset_0_alias, 0, 0
	.other		__nv_reservedSMEM_offset_0_alias,@"STO_CUDA_RESERVED_SHARED STV_DEFAULT"
__nv_reservedSMEM_offset_0_alias:
	.zero		0


//--------------------- .nv.global                --------------------------
	.section	.nv.global,"aw",@nobits
.nv.global:
	.type		_ZN40_INTERNAL_b5b1d0f1_4_k_cu_a1260a80_166434cute1_E,@object
	.size		_ZN40_INTERNAL_b5b1d0f1_4_k_cu_a1260a80_166434cute1_E,(_ZN40_INTERNAL_b5b1d0f1_4_k_cu_a1260a80_166434cuda3std3__45__cpo6cbeginE - _ZN40_INTERNAL_b5b1d0f1_4_k_cu_a1260a80_166434cute1_E)
_ZN40_INTERNAL_b5b1d0f1_4_k_cu_a1260a80_166434cute1_E:
	.zero		1
	.type		_ZN40_INTERNAL_b5b1d0f1_4_k_cu_a1260a80_166434cuda3std3__45__cpo6cbeginE,@object
	.size		_ZN40_INTERNAL_b5b1d0f1_4_k_cu_a1260a80_166434cuda3std3__45__cpo6cbeginE,(_ZN40_INTERNAL_b5b1d0f1_4_k_cu_a1260a80_166434cuda3std3__48in_placeE - _ZN40_INTERNAL_b5b1d0f1_4_k_cu_a1260a80_166434cuda3std3__45__cpo6cbeginE)
_ZN40_INTERNAL_b5b1d0f1_4_k_cu_a1260a80_166434cuda3std3__45__cpo6cbeginE:
	.zero		1
	.type		_ZN40_INTERNAL_b5b1d0f1_4_k_cu_a1260a80_166434cuda3std3__48in_placeE,@object
	.size		_ZN40_INTERNAL_b5b1d0f1_4_k_cu_a1260a80_166434cuda3std3__48in_placeE,(_ZN40_INTERNAL_b5b1d0f1_4_k_cu_a1260a80_166434cuda3std6ranges3__45__cpo9iter_moveE - _ZN40_INTERNAL_b5b1d0f1_4_k_cu_a1260a80_166434cuda3std3__48in_placeE)
_ZN40_INTERNAL_b5b1d0f1_4_k_cu_a1260a80_166434cuda3std3__48in_placeE:
	.zero		1
	.type		_ZN40_INTERNAL_b5b1d0f1_4_k_cu_a1260a80_166434cuda3std6ranges3__45__cpo9iter_moveE,@object
	.size		_ZN40_INTERNAL_b5b1d0f1_4_k_cu_a1260a80_166434cuda3std6ranges3__45__cpo9iter_moveE,(_ZN40_INTERNAL_b5b1d0f1_4_k_cu_a1260a80_166434cuda3std3__45__cpo5beginE - _ZN40_INTERNAL_b5b1d0f1_4_k_cu_a1260a80_166434cuda3std6ranges3__45__cpo9iter_moveE)
_ZN40_INTERNAL_b5b1d0f1_4_k_cu_a1260a80_166434cuda3std6ranges3__45__cpo9iter_moveE:
	.zero		1
	.type		_ZN40_INTERNAL_b5b1d0f1_4_k_cu_a1260a80_166434cuda3std3__45__cpo5beginE,@object
	.size		_ZN40_INTERNAL_b5b1d0f1_4_k_cu_a1260a80_166434cuda3std3__45__cpo5beginE,(_ZN40_INTERNAL_b5b1d0f1_4_k_cu_a1260a80_166434cuda3std3__442_GLOBAL__N__b5b1d0f1_4_k_cu_a1260a80_166436ignoreE - _ZN40_INTERNAL_b5b1d0f1_4_k_cu_a1260a80_166434cuda3std3__45__cpo5beginE)
_ZN40_INTERNAL_b5b1d0f1_4_k_cu_a1260a80_166434cuda3std3__45__cpo5beginE:
	.zero		1
	.type		_ZN40_INTERNAL_b5b1d0f1_4_k_cu_a1260a80_166434cuda3std3__442_GLOBAL__N__b5b1d0f1_4_k_cu_a1260a80_166436ignoreE,@object
	.size		_ZN40_INTERNAL_b5b1d0f1_4_k_cu_a1260a80_166434cuda3std3__442_GLOBAL__N__b5b1d0f1_4_k_cu_a1260a80_166436ignoreE,(_ZN40_INTERNAL_b5b1d0f1_4_k_cu_a1260a80_166434cute7productE - _ZN40_INTERNAL_b5b1d0f1_4_k_cu_a1260a80_166434cuda3std3__442_GLOBAL__N__b5b1d0f1_4_k_cu_a1260a80_166436ignoreE)
_ZN40_INTERNAL_b5b1d0f1_4_k_cu_a1260a80_166434cuda3std3__442_GLOBAL__N__b5b1d0f1_4_k_cu_a1260a80_166436ignoreE:
	.zero		1
	.type		_ZN40_INTERNAL_b5b1d0f1_4_k_cu_a1260a80_166434cute7productE,@object
	.size		_ZN40_INTERNAL_b5b1d0f1_4_k_cu_a1260a80_166434cute7productE,(_ZN40_INTERNAL_b5b1d0f1_4_k_cu_a1260a80_166434cuda3std3__45__cpo3endE - _ZN40_INTERNAL_b5b1d0f1_4_k_cu_a1260a80_166434cute7productE)
_ZN40_INTERNAL_b5b1d0f1_4_k_cu_a1260a80_166434cute7productE:
	.zero		1
	.type		_ZN40_INTERNAL_b5b1d0f1_4_k_cu_a1260a80_166434cuda3std3__45__cpo3endE,@object
	.size		_ZN40_INTERNAL_b5b1d0f1_4_k_cu_a1260a80_166434cuda3std3__45__cpo3endE,(_ZN40_INTERNAL_b5b1d0f1_4_k_cu_a1260a80_166434cuda3std3__419piecewise_constructE - _ZN40_INTERNAL_b5b1d0f1_4_k_cu_a1260a80_166434cuda3std3__45__cpo3endE)
_ZN40_INTERNAL_b5b1d0f1_4_k_cu_a1260a80_166434cuda3std3__45__cpo3endE:
	.zero		1
	.type		_ZN40_INTERNAL_b5b1d0f1_4_k_cu_a1260a80_166434cuda3std3__419piecewise_constructE,@object
	.size		_ZN40_INTERNAL_b5b1d0f1_4_k_cu_a1260a80_166434cuda3std3__419piecewise_constructE,(_ZN40_INTERNAL_b5b1d0f1_4_k_cu_a1260a80_166434cuda3std3__45__cpo4cendE - _ZN40_INTERNAL_b5b1d0f1_4_k_cu_a1260a80_166434cuda3std3__419piecewise_constructE)
_ZN40_INTERNAL_b5b1d0f1_4_k_cu_a1260a80_166434cuda3std3__419piecewise_constructE:
	.zero		1
	.type		_ZN40_INTERNAL_b5b1d0f1_4_k_cu_a1260a80_166434cuda3std3__45__cpo4cendE,@object
	.size		_ZN40_INTERNAL_b5b1d0f1_4_k_cu_a1260a80_166434cuda3std3__45__cpo4cendE,(_ZN40_INTERNAL_b5b1d0f1_4_k_cu_a1260a80_166434cuda3std6ranges3__45__cpo4swapE - _ZN40_INTERNAL_b5b1d0f1_4_k_cu_a1260a80_166434cuda3std3__45__cpo4cendE)
_ZN40_INTERNAL_b5b1d0f1_4_k_cu_a1260a80_166434cuda3std3__45__cpo4cendE:
	.zero		1
	.type		_ZN40_INTERNAL_b5b1d0f1_4_k_cu_a1260a80_166434cuda3std6ranges3__45__cpo4swapE,@object
	.size		_ZN40_INTERNAL_b5b1d0f1_4_k_cu_a1260a80_166434cuda3std6ranges3__45__cpo4swapE,(.L_8 - _ZN40_INTERNAL_b5b1d0f1_4_k_cu_a1260a80_166434cuda3std6ranges3__45__cpo4swapE)
_ZN40_INTERNAL_b5b1d0f1_4_k_cu_a1260a80_166434cuda3std6ranges3__45__cpo4swapE:
	.zero		1
.L_8:


//--------------------- .nv.constant0._ZN7cutlass13device_kernelINS_4gemm6kernel13GemmUniversalIN4cute5tupleIJiiiiEEENS1_10collective13CollectiveMmaINS1_34MainloopSm90TmaGmmaWarpSpecializedILi5ENS5_IJNS4_1CILi1EEENSA_ILi8EEESB_EEENS1_35KernelTmaWarpSpecializedCooperativeEEENS5_IJNSA_ILi256EEENSA_ILi64EEENSA_ILi32EEEEEEfNS5_IJlSB_lEEEfSK_NS4_8TiledMMAINS4_8MMA_AtomIJNS4_4SM904GMMA29MMA_64x64x8_F32TF32TF32_SS_TNILNSO_7ScaleInE1ELSQ_1EEEEEENS4_6LayoutINS5_IJNSA_ILi2EEESB_SB_EEENS5_IJSB_NSA_ILi0EEESW_EEEEENS5_IJNS4_10UnderscoreESZ_SZ_EEEEENS4_23SM90_TMA_LOAD_MULTICASTENS4_14ComposedLayoutINS4_7SwizzleILi3ELi4ELi3EEENS4_18smem_ptr_flag_bitsILi32EEENST_INS5_IJSC_SI_EEENS5_IJSI_SB_EEEEEEEvNS4_8identityENS4_13SM90_TMA_LOADES1B_vS1C_EENS_8epilogue10collective6detail29Sm90TmaWarpSpecializedAdapterINS1G_15DefaultEpilogueIfSK_SK_NS1F_6thread17LinearCombinationIfLi1EffLNS1K_9ScaleType4KindE0ELNS_15FloatRoundStyleE2EfEENS1_15EpilogueDefaultEEEEEvvEEEEvNT_6ParamsE --------------------------
	.section	.nv.constant0._ZN7cutlass13device_kernelINS_4gemm6kernel13GemmUniversalIN4cute5tupleIJiiiiEEENS1_10collective13CollectiveMmaINS1_34MainloopSm90TmaGmmaWarpSpecializedILi5ENS5_IJNS4_1CILi1EEENSA_ILi8EEESB_EEENS1_35KernelTmaWarpSpecializedCooperativeEEENS5_IJNSA_ILi256EEENSA_ILi64EEENSA_ILi32EEEEEEfNS5_IJlSB_lEEEfSK_NS4_8TiledMMAINS4_8MMA_AtomIJNS4_4SM904GMMA29MMA_64x64x8_F32TF32TF32_SS_TNILNSO_7ScaleInE1ELSQ_1EEEEEENS4_6LayoutINS5_IJNSA_ILi2EEESB_SB_EEENS5_IJSB_NSA_ILi0EEESW_EEEEENS5_IJNS4_10UnderscoreESZ_SZ_EEEEENS4_23SM90_TMA_LOAD_MULTICASTENS4_14ComposedLayoutINS4_7SwizzleILi3ELi4ELi3EEENS4_18smem_ptr_flag_bitsILi32EEENST_INS5_IJSC_SI_EEENS5_IJSI_SB_EEEEEEEvNS4_8identityENS4_13SM90_TMA_LOADES1B_vS1C_EENS_8epilogue10collective6detail29Sm90TmaWarpSpecializedAdapterINS1G_15DefaultEpilogueIfSK_SK_NS1F_6thread17LinearCombinationIfLi1EffLNS1K_9ScaleType4KindE0ELNS_15FloatRoundStyleE2EfEENS1_15EpilogueDefaultEEEEEvvEEEEvNT_6ParamsE,"a",@progbits
	.sectionflags	@""
	.align	4
.nv.constant0._ZN7cutlass13device_kernelINS_4gemm6kernel13GemmUniversalIN4cute5tupleIJiiiiEEENS1_10collective13CollectiveMmaINS1_34MainloopSm90TmaGmmaWarpSpecializedILi5ENS5_IJNS4_1CILi1EEENSA_ILi8EEESB_EEENS1_35KernelTmaWarpSpecializedCooperativeEEENS5_IJNSA_ILi256EEENSA_ILi64EEENSA_ILi32EEEEEEfNS5_IJlSB_lEEEfSK_NS4_8TiledMMAINS4_8MMA_AtomIJNS4_4SM904GMMA29MMA_64x64x8_F32TF32TF32_SS_TNILNSO_7ScaleInE1ELSQ_1EEEEEENS4_6LayoutINS5_IJNSA_ILi2EEESB_SB_EEENS5_IJSB_NSA_ILi0EEESW_EEEEENS5_IJNS4_10UnderscoreESZ_SZ_EEEEENS4_23SM90_TMA_LOAD_MULTICASTENS4_14ComposedLayoutINS4_7SwizzleILi3ELi4ELi3EEENS4_18smem_ptr_flag_bitsILi32EEENST_INS5_IJSC_SI_EEENS5_IJSI_SB_EEEEEEEvNS4_8identityENS4_13SM90_TMA_LOADES1B_vS1C_EENS_8epilogue10collective6detail29Sm90TmaWarpSpecializedAdapterINS1G_15DefaultEpilogueIfSK_SK_NS1F_6thread17LinearCombinationIfLi1EffLNS1K_9ScaleType4KindE0ELNS_15FloatRoundStyleE2EfEENS1_15EpilogueDefaultEEEEEvvEEEEvNT_6ParamsE:
	.zero		1664


//--------------------- SYMBOLS --------------------------

	.type		.nv.reservedSmem.offset0,@object
	.size		.nv.reservedSmem.offset0,0x4
	.type		__assertfail,@function
